	.target	sm_90a

	.elftype	@"ET_EXEC"


//--------------------- .note.nv.tkinfo           --------------------------
	.section	.note.nv.tkinfo,"",@"SHT_NOTE"
	.sectionflags	@"SHF_NOTE_NV_TKINFO"
	.tkinfo
        /*0018*/ 	.word	0x00000002
        /*0030*/ 	.string	""
        /*0030*/ 	.string	"ptxas"
        /*0030*/ 	.string	"Cuda compilation tools, release 13.0, V13.0.88"
        /*0030*/ 	.string	"Build cuda_13.0.r13.0/compiler.36424714_0"
        /*0030*/ 	.string	"-arch sm_90a -m 64 "



//--------------------- .note.nv.cuinfo           --------------------------
	.section	.note.nv.cuinfo,"",@"SHT_NOTE"
	.sectionflags	@"SHF_NOTE_NV_CUINFO"
        /*0018*/ 	.short	0x0002
        /*001a*/ 	.short	0x005a
        /*001c*/ 	.short	0x0082
	.zero		2


//--------------------- .nv.info                  --------------------------
	.section	.nv.info,"",@"SHT_CUDA_INFO"
	.align	4


	//----- nvinfo : EIATTR_REGCOUNT
	.align		4
        /*0000*/ 	.byte	0x04, 0x2f
        /*0002*/ 	.short	(.L_15 - .L_14)
	.align		4
.L_14:
        /*0004*/ 	.word	index@(_ZN7cutlass13device_kernelINS_4gemm6kernel13GemmUniversalIN4cute5tupleIJiiiiEEENS1_10collective13CollectiveMmaINS1_34MainloopSm90TmaGmmaWarpSpecializedILi5ENS5_IJNS4_1CILi1EEESB_SB_EEENS1_35KernelTmaWarpSpecializedCooperativeEEENS5_IJNSA_ILi256EEENSA_ILi128EEESG_EEENS_6half_tENS5_IJlSB_lEEESI_SJ_NS4_8TiledMMAINS4_8MMA_AtomIJNS4_4SM904GMMA26MMA_64x128x16_F32F16F16_SSILNSN_5MajorE0ELSP_0ELNSN_7ScaleInE1ELSQ_1EEEEEENS4_6LayoutINS5_IJNSA_ILi2EEESB_SB_EEENS5_IJSB_NSA_ILi0EEESW_EEEEENS5_IJNS4_10UnderscoreESZ_SZ_EEEEENS4_13SM90_TMA_LOADENS4_14ComposedLayoutINS4_7SwizzleILi3ELi4ELi3EEENS4_18smem_ptr_flag_bitsILi16EEENST_INS5_IJNSA_ILi8EEENSA_ILi64EEEEEENS5_IJS19_SB_EEEEEEEvNS4_8identityES12_S1D_vS1E_EENS_8epilogue10collective6detail29Sm90TmaWarpSpecializedAdapterINS1H_15DefaultEpilogueISI_SJ_SJ_NS1G_6thread17LinearCombinationISI_Li1EffLNS1L_9ScaleType4KindE0ELNS_15FloatRoundStyleE2ESI_EENS1_15EpilogueDefaultEEEEEvvEEEEvNT_6ParamsE)
        /*0008*/ 	.word	0x000000a8


	//----- nvinfo : EIATTR_FRAME_SIZE
	.align		4
.L_15:
        /*000c*/ 	.byte	0x04, 0x11
        /*000e*/ 	.short	(.L_17 - .L_16)
	.align		4
.L_16:
        /*0010*/ 	.word	index@(_ZN7cutlass13device_kernelINS_4gemm6kernel13GemmUniversalIN4cute5tupleIJiiiiEEENS1_10collective13CollectiveMmaINS1_34MainloopSm90TmaGmmaWarpSpecializedILi5ENS5_IJNS4_1CILi1EEESB_SB_EEENS1_35KernelTmaWarpSpecializedCooperativeEEENS5_IJNSA_ILi256EEENSA_ILi128EEESG_EEENS_6half_tENS5_IJlSB_lEEESI_SJ_NS4_8TiledMMAINS4_8MMA_AtomIJNS4_4SM904GMMA26MMA_64x128x16_F32F16F16_SSILNSN_5MajorE0ELSP_0ELNSN_7ScaleInE1ELSQ_1EEEEEENS4_6LayoutINS5_IJNSA_ILi2EEESB_SB_EEENS5_IJSB_NSA_ILi0EEESW_EEEEENS5_IJNS4_10UnderscoreESZ_SZ_EEEEENS4_13SM90_TMA_LOADENS4_14ComposedLayoutINS4_7SwizzleILi3ELi4ELi3EEENS4_18smem_ptr_flag_bitsILi16EEENST_INS5_IJNSA_ILi8EEENSA_ILi64EEEEEENS5_IJS19_SB_EEEEEEEvNS4_8identityES12_S1D_vS1E_EENS_8epilogue10collective6detail29Sm90TmaWarpSpecializedAdapterINS1H_15DefaultEpilogueISI_SJ_SJ_NS1G_6thread17LinearCombinationISI_Li1EffLNS1L_9ScaleType4KindE0ELNS_15FloatRoundStyleE2ESI_EENS1_15EpilogueDefaultEEEEEvvEEEEvNT_6ParamsE)
        /*0014*/ 	.word	0x00000000


	//----- nvinfo : EIATTR_MIN_STACK_SIZE
	.align		4
.L_17:
        /*0018*/ 	.byte	0x04, 0x12
        /*001a*/ 	.short	(.L_19 - .L_18)
	.align		4
.L_18:
        /*001c*/ 	.word	index@(_ZN7cutlass13device_kernelINS_4gemm6kernel13GemmUniversalIN4cute5tupleIJiiiiEEENS1_10collective13CollectiveMmaINS1_34MainloopSm90TmaGmmaWarpSpecializedILi5ENS5_IJNS4_1CILi1EEESB_SB_EEENS1_35KernelTmaWarpSpecializedCooperativeEEENS5_IJNSA_ILi256EEENSA_ILi128EEESG_EEENS_6half_tENS5_IJlSB_lEEESI_SJ_NS4_8TiledMMAINS4_8MMA_AtomIJNS4_4SM904GMMA26MMA_64x128x16_F32F16F16_SSILNSN_5MajorE0ELSP_0ELNSN_7ScaleInE1ELSQ_1EEEEEENS4_6LayoutINS5_IJNSA_ILi2EEESB_SB_EEENS5_IJSB_NSA_ILi0EEESW_EEEEENS5_IJNS4_10UnderscoreESZ_SZ_EEEEENS4_13SM90_TMA_LOADENS4_14ComposedLayoutINS4_7SwizzleILi3ELi4ELi3EEENS4_18smem_ptr_flag_bitsILi16EEENST_INS5_IJNSA_ILi8EEENSA_ILi64EEEEEENS5_IJS19_SB_EEEEEEEvNS4_8identityES12_S1D_vS1E_EENS_8epilogue10collective6detail29Sm90TmaWarpSpecializedAdapterINS1H_15DefaultEpilogueISI_SJ_SJ_NS1G_6thread17LinearCombinationISI_Li1EffLNS1L_9ScaleType4KindE0ELNS_15FloatRoundStyleE2ESI_EENS1_15EpilogueDefaultEEEEEvvEEEEvNT_6ParamsE)
        /*0020*/ 	.word	0x00000000
.L_19:


//--------------------- .nv.compat                --------------------------
	.section	.nv.compat,"",@"SHT_CUDA_COMPAT_INFO"
	.align	4
        /*0000*/ 	.byte	0x02, 0x09, 0x01, 0x00, 0x02, 0x02, 0x04, 0x00, 0x02, 0x05, 0x05, 0x00, 0x03, 0x07, 0x01, 0x01
        /*0010*/ 	.byte	0x02, 0x03, 0x01, 0x00, 0x02, 0x06, 0x01, 0x00, 0x04, 0x0b, 0x08, 0x00, 0x00, 0x00, 0x00, 0x00
        /*0020*/ 	.byte	0x00, 0x00, 0x00, 0x00


//--------------------- .nv.info._ZN7cutlass13device_kernelINS_4gemm6kernel13GemmUniversalIN4cute5tupleIJiiiiEEENS1_10collective13CollectiveMmaINS1_34MainloopSm90TmaGmmaWarpSpecializedILi5ENS5_IJNS4_1CILi1EEESB_SB_EEENS1_35KernelTmaWarpSpecializedCooperativeEEENS5_IJNSA_ILi256EEENSA_ILi128EEESG_EEENS_6half_tENS5_IJlSB_lEEESI_SJ_NS4_8TiledMMAINS4_8MMA_AtomIJNS4_4SM904GMMA26MMA_64x128x16_F32F16F16_SSILNSN_5MajorE0ELSP_0ELNSN_7ScaleInE1ELSQ_1EEEEEENS4_6LayoutINS5_IJNSA_ILi2EEESB_SB_EEENS5_IJSB_NSA_ILi0EEESW_EEEEENS5_IJNS4_10UnderscoreESZ_SZ_EEEEENS4_13SM90_TMA_LOADENS4_14ComposedLayoutINS4_7SwizzleILi3ELi4ELi3EEENS4_18smem_ptr_flag_bitsILi16EEENST_INS5_IJNSA_ILi8EEENSA_ILi64EEEEEENS5_IJS19_SB_EEEEEEEvNS4_8identityES12_S1D_vS1E_EENS_8epilogue10collective6detail29Sm90TmaWarpSpecializedAdapterINS1H_15DefaultEpilogueISI_SJ_SJ_NS1G_6thread17LinearCombinationISI_Li1EffLNS1L_9ScaleType4KindE0ELNS_15FloatRoundStyleE2ESI_EENS1_15EpilogueDefaultEEEEEvvEEEEvNT_6ParamsE --------------------------
	.section	.nv.info._ZN7cutlass13device_kernelINS_4gemm6kernel13GemmUniversalIN4cute5tupleIJiiiiEEENS1_10collective13CollectiveMmaINS1_34MainloopSm90TmaGmmaWarpSpecializedILi5ENS5_IJNS4_1CILi1EEESB_SB_EEENS1_35KernelTmaWarpSpecializedCooperativeEEENS5_IJNSA_ILi256EEENSA_ILi128EEESG_EEENS_6half_tENS5_IJlSB_lEEESI_SJ_NS4_8TiledMMAINS4_8MMA_AtomIJNS4_4SM904GMMA26MMA_64x128x16_F32F16F16_SSILNSN_5MajorE0ELSP_0ELNSN_7ScaleInE1ELSQ_1EEEEEENS4_6LayoutINS5_IJNSA_ILi2EEESB_SB_EEENS5_IJSB_NSA_ILi0EEESW_EEEEENS5_IJNS4_10UnderscoreESZ_SZ_EEEEENS4_13SM90_TMA_LOADENS4_14ComposedLayoutINS4_7SwizzleILi3ELi4ELi3EEENS4_18smem_ptr_flag_bitsILi16EEENST_INS5_IJNSA_ILi8EEENSA_ILi64EEEEEENS5_IJS19_SB_EEEEEEEvNS4_8identityES12_S1D_vS1E_EENS_8epilogue10collective6detail29Sm90TmaWarpSpecializedAdapterINS1H_15DefaultEpilogueISI_SJ_SJ_NS1G_6thread17LinearCombinationISI_Li1EffLNS1L_9ScaleType4KindE0ELNS_15FloatRoundStyleE2ESI_EENS1_15EpilogueDefaultEEEEEvvEEEEvNT_6ParamsE,"",@"SHT_CUDA_INFO"
	.sectionflags	@""
	.align	4


	//----- nvinfo : EIATTR_CUDA_API_VERSION
	.align		4
        /*0000*/ 	.byte	0x04, 0x37
        /*0002*/ 	.short	(.L_21 - .L_20)
.L_20:
        /*0004*/ 	.word	0x00000082


	//----- nvinfo : EIATTR_KPARAM_INFO
	.align		4
.L_21:
        /*0008*/ 	.byte	0x04, 0x17
        /*000a*/ 	.short	(.L_23 - .L_22)
.L_22:
        /*000c*/ 	.word	0x00000000
        /*0010*/ 	.short	0x0000
        /*0012*/ 	.short	0x0070
        /*0014*/ 	.byte	0x00, 0xf0, 0x01, 0x10


	//----- nvinfo : EIATTR_SPARSE_MMA_MASK
	.align		4
.L_23:
        /*0018*/ 	.byte	0x03, 0x50
        /*001a*/ 	.short	0x0000


	//----- nvinfo : EIATTR_MAXREG_COUNT
	.align		4
        /*001c*/ 	.byte	0x03, 0x1b
        /*001e*/ 	.short	0x00a8


	//----- nvinfo : EIATTR_NUM_BARRIERS
	.align		4
        /*0020*/ 	.byte	0x02, 0x4c
        /*0022*/ 	.byte	0x01
	.zero		1


	//----- nvinfo : EIATTR_EXTERNS
	.align		4
        /*0024*/ 	.byte	0x04, 0x0f
        /*0026*/ 	.short	(.L_25 - .L_24)


	//   ....[0]....
	.align		4
.L_24:
        /*0028*/ 	.word	index@(__assertfail)


	//----- nvinfo : EIATTR_MERCURY_ISA_VERSION
	.align		4
.L_25:
        /*002c*/ 	.byte	0x03, 0x5f
        /*002e*/ 	.short	0x0101


	//----- nvinfo : EIATTR_INT_WARP_WIDE_INSTR_OFFSETS
	.align		4
        /*0030*/ 	.byte	0x04, 0x31
        /*0032*/ 	.short	(.L_27 - .L_26)


	//   ....[0]....
.L_26:
        /*0034*/ 	.word	0x000003d0


	//   ....[1]....
        /*0038*/ 	.word	0x00000400


	//   ....[2]....
        /*003c*/ 	.word	0x000004e0


	//----- nvinfo : EIATTR_COOP_GROUP_MASK_REGIDS
	.align		4
.L_27:
        /*0040*/ 	.byte	0x04, 0x29
        /*0042*/ 	.short	(.L_29 - .L_28)


	//   ....[0]....
.L_28:
        /*0044*/ 	.word	0xffffffff


	//   ....[1]....
        /*0048*/ 	.word	0xffffffff


	//   ....[2]....
        /*004c*/ 	.word	0xffffffff


	//   ....[3]....
        /*0050*/ 	.word	0xffffffff


	//   ....[4]....
        /*0054*/ 	.word	0xffffffff


	//----- nvinfo : EIATTR_COOP_GROUP_INSTR_OFFSETS
	.align		4
.L_29:
        /*0058*/ 	.byte	0x04, 0x28
        /*005a*/ 	.short	(.L_31 - .L_30)


	//   ....[0]....
.L_30:
        /*005c*/ 	.word	0x00000060


	//   ....[1]....
        /*0060*/ 	.word	0x00000070


	//   ....[2]....
        /*0064*/ 	.word	0x00000130


	//   ....[3]....
        /*0068*/ 	.word	0x000002e0


	//   ....[4]....
        /*006c*/ 	.word	0x00000f90


	//----- nvinfo : EIATTR_REG_RECONFIG
	.align		4
.L_31:
        /*0070*/ 	.byte	0x01, 0x54
	.zero		2


	//----- nvinfo : EIATTR_SYSCALL_OFFSETS
	.align		4
        /*0074*/ 	.byte	0x04, 0x46
        /*0076*/ 	.short	(.L_33 - .L_32)


	//   ....[0]....
.L_32:
        /*0078*/ 	.word	0x00001150


	//----- nvinfo : EIATTR_MBARRIER_INSTR_OFFSETS
	.align		4
.L_33:
        /*007c*/ 	.byte	0x04, 0x39
        /*007e*/ 	.short	(.L_35 - .L_34)


	//   ....[0]....
.L_34:
        /*0080*/ 	.word	0x00000230
        /*0084*/ 	.word	0x000000ff
        /*0088*/ 	.word	0x00000000
        /*008c*/ 	.short	0x0100
        /*008e*/ 	.byte	0x08
	.zero		1


	//   ....[1]....
        /*0090*/ 	.word	0x00000240
        /*0094*/ 	.word	0x000000ff
        /*0098*/ 	.word	0x00000028
        /*009c*/ 	.short	0x0100
        /*009e*/ 	.byte	0x08
	.zero		1


	//   ....[2]....
        /*00a0*/ 	.word	0x00000250
        /*00a4*/ 	.word	0x000000ff
        /*00a8*/ 	.word	0x00000008
        /*00ac*/ 	.short	0x0100
        /*00ae*/ 	.byte	0x08
	.zero		1


	//   ....[3]....
        /*00b0*/ 	.word	0x00000260
        /*00b4*/ 	.word	0x000000ff
        /*00b8*/ 	.word	0x00000030
        /*00bc*/ 	.short	0x0100
        /*00be*/ 	.byte	0x08
	.zero		1


	//   ....[4]....
        /*00c0*/ 	.word	0x00000270
        /*00c4*/ 	.word	0x000000ff
        /*00c8*/ 	.word	0x00000010
        /*00cc*/ 	.short	0x0100
        /*00ce*/ 	.byte	0x08
	.zero		1


	//   ....[5]....
        /*00d0*/ 	.word	0x00000280
        /*00d4*/ 	.word	0x000000ff
        /*00d8*/ 	.word	0x00000038
        /*00dc*/ 	.short	0x0100
        /*00de*/ 	.byte	0x08
	.zero		1


	//   ....[6]....
        /*00e0*/ 	.word	0x00000290
        /*00e4*/ 	.word	0x000000ff
        /*00e8*/ 	.word	0x00000018
        /*00ec*/ 	.short	0x0100
        /*00ee*/ 	.byte	0x08
	.zero		1


	//   ....[7]....
        /*00f0*/ 	.word	0x000002a0
        /*00f4*/ 	.word	0x000000ff
        /*00f8*/ 	.word	0x00000040
        /*00fc*/ 	.short	0x0100
        /*00fe*/ 	.byte	0x08
	.zero		1


	//   ....[8]....
        /*0100*/ 	.word	0x000002b0
        /*0104*/ 	.word	0x000000ff
        /*0108*/ 	.word	0x00000020
        /*010c*/ 	.short	0x0100
        /*010e*/ 	.byte	0x08
	.zero		1


	//   ....[9]....
        /*0110*/ 	.word	0x000002c0
        /*0114*/ 	.word	0x000000ff
        /*0118*/ 	.word	0x00000048
        /*011c*/ 	.short	0x0100
        /*011e*/ 	.byte	0x08
	.zero		1


	//   ....[10]....
        /*0120*/ 	.word	0x00000550
        /*0124*/ 	.word	0x000000ff
        /*0128*/ 	.word	0x00000060
        /*012c*/ 	.short	0x0100
        /*012e*/ 	.byte	0x06
	.zero		1


	//   ....[11]....
        /*0130*/ 	.word	0x000005b0
        /*0134*/ 	.word	0x000000ff
        /*0138*/ 	.word	0x00000068
        /*013c*/ 	.short	0x0100
        /*013e*/ 	.byte	0x06
	.zero		1


	//   ....[12]....
        /*0140*/ 	.word	0x000011d0
        /*0144*/ 	.word	0x00000003
        /*0148*/ 	.word	0x00000000
        /*014c*/ 	.short	0x010a
        /*014e*/ 	.byte	0x3f
	.zero		1


	//   ....[13]....
        /*0150*/ 	.word	0x00001210
        /*0154*/ 	.word	0x00000003
        /*0158*/ 	.word	0x00000000
        /*015c*/ 	.short	0x010a
        /*015e*/ 	.byte	0x3f
	.zero		1


	//   ....[14]....
        /*0160*/ 	.word	0x00001a00
        /*0164*/ 	.word	0x000000ff
        /*0168*/ 	.word	0x00000000
        /*016c*/ 	.short	0x010a
        /*016e*/ 	.byte	0x09
	.zero		1


	//   ....[15]....
        /*0170*/ 	.word	0x00001a40
        /*0174*/ 	.word	0x000000ff
        /*0178*/ 	.word	0x00000000
        /*017c*/ 	.short	0x010a
        /*017e*/ 	.byte	0x09
	.zero		1


	//   ....[16]....
        /*0180*/ 	.word	0x000020f0
        /*0184*/ 	.word	0x000000ff
        /*0188*/ 	.word	0x00000000
        /*018c*/ 	.short	0x0101
        /*018e*/ 	.byte	0x08
	.zero		1


	//   ....[17]....
        /*0190*/ 	.word	0x000022f0
        /*0194*/ 	.word	0x000000ff
        /*0198*/ 	.word	0x00000000
        /*019c*/ 	.short	0x0101
        /*019e*/ 	.byte	0x06
	.zero		1


	//   ....[18]....
        /*01a0*/ 	.word	0x0000bba0
        /*01a4*/ 	.word	0x0000000e
        /*01a8*/ 	.word	0x00000028
        /*01ac*/ 	.short	0x010a
        /*01ae*/ 	.byte	0x3f
	.zero		1


	//   ....[19]....
        /*01b0*/ 	.word	0x0000bfe0
        /*01b4*/ 	.word	0x00000006
        /*01b8*/ 	.word	0x00000068
        /*01bc*/ 	.short	0x0101
        /*01be*/ 	.byte	0x3f
	.zero		1


	//   ....[20]....
        /*01c0*/ 	.word	0x0000c710
        /*01c4*/ 	.word	0x00000007
        /*01c8*/ 	.word	0x00000000
        /*01cc*/ 	.short	0x010a
        /*01ce*/ 	.byte	0x3f
	.zero		1


	//   ....[21]....
        /*01d0*/ 	.word	0x0000c790
        /*01d4*/ 	.word	0x00000009
        /*01d8*/ 	.word	0x00000000
        /*01dc*/ 	.short	0x010a
        /*01de*/ 	.byte	0x3f
	.zero		1


	//   ....[22]....
        /*01e0*/ 	.word	0x0000c820
        /*01e4*/ 	.word	0x00000006
        /*01e8*/ 	.word	0x00000000
        /*01ec*/ 	.short	0x010a
        /*01ee*/ 	.byte	0x3f
	.zero		1


	//   ....[23]....
        /*01f0*/ 	.word	0x0000c8b0
        /*01f4*/ 	.word	0x00000009
        /*01f8*/ 	.word	0x00000000
        /*01fc*/ 	.short	0x010a
        /*01fe*/ 	.byte	0x3f
	.zero		1


	//   ....[24]....
        /*0200*/ 	.word	0x0000c940
        /*0204*/ 	.word	0x00000003
        /*0208*/ 	.word	0x00000000
        /*020c*/ 	.short	0x010a
        /*020e*/ 	.byte	0x3f
	.zero		1


	//   ....[25]....
        /*0210*/ 	.word	0x0000c9a0
        /*0214*/ 	.word	0x00000003
        /*0218*/ 	.word	0x00000000
        /*021c*/ 	.short	0x010a
        /*021e*/ 	.byte	0x3f
	.zero		1


	//   ....[26]....
        /*0220*/ 	.word	0x0000ca00
        /*0224*/ 	.word	0x00000004
        /*0228*/ 	.word	0x00000000
        /*022c*/ 	.short	0x010a
        /*022e*/ 	.byte	0x3f
	.zero		1


	//   ....[27]....
        /*0230*/ 	.word	0x0000cad0
        /*0234*/ 	.word	0x0000000e
        /*0238*/ 	.word	0x00000028
        /*023c*/ 	.short	0x010a
        /*023e*/ 	.byte	0x3f
	.zero		1


	//   ....[28]....
        /*0240*/ 	.word	0x0000cba0
        /*0244*/ 	.word	0x00000007
        /*0248*/ 	.word	0x00000000
        /*024c*/ 	.short	0x010a
        /*024e*/ 	.byte	0x3f
	.zero		1


	//   ....[29]....
        /*0250*/ 	.word	0x0000cbf0
        /*0254*/ 	.word	0x00000009
        /*0258*/ 	.word	0x00000000
        /*025c*/ 	.short	0x010a
        /*025e*/ 	.byte	0x3f
	.zero		1


	//   ....[30]....
        /*0260*/ 	.word	0x0000cc40
        /*0264*/ 	.word	0x00000006
        /*0268*/ 	.word	0x00000000
        /*026c*/ 	.short	0x010a
        /*026e*/ 	.byte	0x3f
	.zero		1


	//   ....[31]....
        /*0270*/ 	.word	0x0000cc90
        /*0274*/ 	.word	0x00000009
        /*0278*/ 	.word	0x00000000
        /*027c*/ 	.short	0x010a
        /*027e*/ 	.byte	0x3f
	.zero		1


	//----- nvinfo : EIATTR_NUM_MBARRIERS
	.align		4
.L_35:
        /*0280*/ 	.byte	0x03, 0x38
        /*0282*/ 	.short	0x000c


	//----- nvinfo : EIATTR_EXIT_INSTR_OFFSETS
	.align		4
        /*0284*/ 	.byte	0x04, 0x1c
        /*0286*/ 	.short	(.L_37 - .L_36)


	//   ....[0]....
.L_36:
        /*0288*/ 	.word	0x00000600


	//   ....[1]....
        /*028c*/ 	.word	0x00000ec0


	//   ....[2]....
        /*0290*/ 	.word	0x0000b210


	//   ....[3]....
        /*0294*/ 	.word	0x0000b840


	//   ....[4]....
        /*0298*/ 	.word	0x0000c990


	//----- nvinfo : EIATTR_MAX_THREADS
	.align		4
.L_37:
        /*029c*/ 	.byte	0x04, 0x05
        /*029e*/ 	.short	(.L_39 - .L_38)
.L_38:
        /*02a0*/ 	.word	0x00000180
        /*02a4*/ 	.word	0x00000001
        /*02a8*/ 	.word	0x00000001


	//----- nvinfo : EIATTR_CRS_STACK_SIZE
	.align		4
.L_39:
        /*02ac*/ 	.byte	0x04, 0x1e
        /*02ae*/ 	.short	(.L_41 - .L_40)
.L_40:
        /*02b0*/ 	.word	0x00000000


	//----- nvinfo : EIATTR_CBANK_PARAM_SIZE
	.align		4
.L_41:
        /*02b4*/ 	.byte	0x03, 0x19
        /*02b6*/ 	.short	0x0470


	//----- nvinfo : EIATTR_PARAM_CBANK
	.align		4
        /*02b8*/ 	.byte	0x04, 0x0a
        /*02ba*/ 	.short	(.L_43 - .L_42)
	.align		4
.L_42:
        /*02bc*/ 	.word	index@(.nv.constant0._ZN7cutlass13device_kernelINS_4gemm6kernel13GemmUniversalIN4cute5tupleIJiiiiEEENS1_10collective13CollectiveMmaINS1_34MainloopSm90TmaGmmaWarpSpecializedILi5ENS5_IJNS4_1CILi1EEESB_SB_EEENS1_35KernelTmaWarpSpecializedCooperativeEEENS5_IJNSA_ILi256EEENSA_ILi128EEESG_EEENS_6half_tENS5_IJlSB_lEEESI_SJ_NS4_8TiledMMAINS4_8MMA_AtomIJNS4_4SM904GMMA26MMA_64x128x16_F32F16F16_SSILNSN_5MajorE0ELSP_0ELNSN_7ScaleInE1ELSQ_1EEEEEENS4_6LayoutINS5_IJNSA_ILi2EEESB_SB_EEENS5_IJSB_NSA_ILi0EEESW_EEEEENS5_IJNS4_10UnderscoreESZ_SZ_EEEEENS4_13SM90_TMA_LOADENS4_14ComposedLayoutINS4_7SwizzleILi3ELi4ELi3EEENS4_18smem_ptr_flag_bitsILi16EEENST_INS5_IJNSA_ILi8EEENSA_ILi64EEEEEENS5_IJS19_SB_EEEEEEEvNS4_8identityES12_S1D_vS1E_EENS_8epilogue10collective6detail29Sm90TmaWarpSpecializedAdapterINS1H_15DefaultEpilogueISI_SJ_SJ_NS1G_6thread17LinearCombinationISI_Li1EffLNS1L_9ScaleType4KindE0ELNS_15FloatRoundStyleE2ESI_EENS1_15EpilogueDefaultEEEEEvvEEEEvNT_6ParamsE)
        /*02c0*/ 	.short	0x0210
        /*02c2*/ 	.short	0x0470


	//----- nvinfo : EIATTR_SW_WAR
	.align		4
.L_43:
        /*02c4*/ 	.byte	0x04, 0x36
        /*02c6*/ 	.short	(.L_45 - .L_44)
.L_44:
        /*02c8*/ 	.word	0x00000008
.L_45:


//--------------------- .nv.callgraph             --------------------------
	.section	.nv.callgraph,"",@"SHT_CUDA_CALLGRAPH"
	.align	4
	.sectionentsize	8
	.align		4
        /*0000*/ 	.word	0x00000000
	.align		4
        /*0004*/ 	.word	0xffffffff
	.align		4
        /*0008*/ 	.word	index@(_ZN7cutlass13device_kernelINS_4gemm6kernel13GemmUniversalIN4cute5tupleIJiiiiEEENS1_10collective13CollectiveMmaINS1_34MainloopSm90TmaGmmaWarpSpecializedILi5ENS5_IJNS4_1CILi1EEESB_SB_EEENS1_35KernelTmaWarpSpecializedCooperativeEEENS5_IJNSA_ILi256EEENSA_ILi128EEESG_EEENS_6half_tENS5_IJlSB_lEEESI_SJ_NS4_8TiledMMAINS4_8MMA_AtomIJNS4_4SM904GMMA26MMA_64x128x16_F32F16F16_SSILNSN_5MajorE0ELSP_0ELNSN_7ScaleInE1ELSQ_1EEEEEENS4_6LayoutINS5_IJNSA_ILi2EEESB_SB_EEENS5_IJSB_NSA_ILi0EEESW_EEEEENS5_IJNS4_10UnderscoreESZ_SZ_EEEEENS4_13SM90_TMA_LOADENS4_14ComposedLayoutINS4_7SwizzleILi3ELi4ELi3EEENS4_18smem_ptr_flag_bitsILi16EEENST_INS5_IJNSA_ILi8EEENSA_ILi64EEEEEENS5_IJS19_SB_EEEEEEEvNS4_8identityES12_S1D_vS1E_EENS_8epilogue10collective6detail29Sm90TmaWarpSpecializedAdapterINS1H_15DefaultEpilogueISI_SJ_SJ_NS1G_6thread17LinearCombinationISI_Li1EffLNS1L_9ScaleType4KindE0ELNS_15FloatRoundStyleE2ESI_EENS1_15EpilogueDefaultEEEEEvvEEEEvNT_6ParamsE)
	.align		4
        /*000c*/ 	.word	index@(__assertfail)
	.align		4
        /*0010*/ 	.word	0x00000000
	.align		4
        /*0014*/ 	.word	0xfffffffe
	.align		4
        /*0018*/ 	.word	0x00000000
	.align		4
        /*001c*/ 	.word	0xfffffffd
	.align		4
        /*0020*/ 	.word	0x00000000
	.align		4
        /*0024*/ 	.word	0xfffffffc


//--------------------- .nv.constant4             --------------------------
	.section	.nv.constant4,"a",@progbits
	.align	8
	.align		8
.nv.constant4:
        /*0000*/ 	.dword	__assertfail
	.align		8
        /*0008*/ 	.dword	__unnamed_1
	.align		8
        /*0010*/ 	.dword	_ZN40_INTERNAL_4bcd0c29_4_k_cu_d74cbaf2_168164cuda3std3__45__cpo5beginE
	.align		8
        /*0018*/ 	.dword	_ZN40_INTERNAL_4bcd0c29_4_k_cu_d74cbaf2_168164cuda3std3__45__cpo3endE
	.align		8
        /*0020*/ 	.dword	_ZN40_INTERNAL_4bcd0c29_4_k_cu_d74cbaf2_168164cuda3std3__45__cpo6cbeginE
	.align		8
        /*0028*/ 	.dword	_ZN40_INTERNAL_4bcd0c29_4_k_cu_d74cbaf2_168164cuda3std3__45__cpo4cendE
	.align		8
        /*0030*/ 	.dword	_ZN40_INTERNAL_4bcd0c29_4_k_cu_d74cbaf2_168164cuda3std3__442_GLOBAL__N__4bcd0c29_4_k_cu_d74cbaf2_168166ignoreE
	.align		8
        /*0038*/ 	.dword	_ZN40_INTERNAL_4bcd0c29_4_k_cu_d74cbaf2_168164cuda3std3__419piecewise_constructE
	.align		8
        /*0040*/ 	.dword	_ZN40_INTERNAL_4bcd0c29_4_k_cu_d74cbaf2_168164cuda3std3__48in_placeE
	.align		8
        /*0048*/ 	.dword	_ZN40_INTERNAL_4bcd0c29_4_k_cu_d74cbaf2_168164cuda3std6ranges3__45__cpo4swapE
	.align		8
        /*0050*/ 	.dword	_ZN40_INTERNAL_4bcd0c29_4_k_cu_d74cbaf2_168164cuda3std6ranges3__45__cpo9iter_moveE
	.align		8
        /*0058*/ 	.dword	_ZN40_INTERNAL_4bcd0c29_4_k_cu_d74cbaf2_168164cute7productE
	.align		8
        /*0060*/ 	.dword	_ZN40_INTERNAL_4bcd0c29_4_k_cu_d74cbaf2_168164cute1_E
	.align		8
        /*0068*/ 	.dword	$str$22
	.align		8
        /*0070*/ 	.dword	$str$23


//--------------------- .text._ZN7cutlass13device_kernelINS_4gemm6kernel13GemmUniversalIN4cute5tupleIJiiiiEEENS1_10collective13CollectiveMmaINS1_34MainloopSm90TmaGmmaWarpSpecializedILi5ENS5_IJNS4_1CILi1EEESB_SB_EEENS1_35KernelTmaWarpSpecializedCooperativeEEENS5_IJNSA_ILi256EEENSA_ILi128EEESG_EEENS_6half_tENS5_IJlSB_lEEESI_SJ_NS4_8TiledMMAINS4_8MMA_AtomIJNS4_4SM904GMMA26MMA_64x128x16_F32F16F16_SSILNSN_5MajorE0ELSP_0ELNSN_7ScaleInE1ELSQ_1EEEEEENS4_6LayoutINS5_IJNSA_ILi2EEESB_SB_EEENS5_IJSB_NSA_ILi0EEESW_EEEEENS5_IJNS4_10UnderscoreESZ_SZ_EEEEENS4_13SM90_TMA_LOADENS4_14ComposedLayoutINS4_7SwizzleILi3ELi4ELi3EEENS4_18smem_ptr_flag_bitsILi16EEENST_INS5_IJNSA_ILi8EEENSA_ILi64EEEEEENS5_IJS19_SB_EEEEEEEvNS4_8identityES12_S1D_vS1E_EENS_8epilogue10collective6detail29Sm90TmaWarpSpecializedAdapterINS1H_15DefaultEpilogueISI_SJ_SJ_NS1G_6thread17LinearCombinationISI_Li1EffLNS1L_9ScaleType4KindE0ELNS_15FloatRoundStyleE2ESI_EENS1_15EpilogueDefaultEEEEEvvEEEEvNT_6ParamsE --------------------------
	.section	.text._ZN7cutlass13device_kernelINS_4gemm6kernel13GemmUniversalIN4cute5tupleIJiiiiEEENS1_10collective13CollectiveMmaINS1_34MainloopSm90TmaGmmaWarpSpecializedILi5ENS5_IJNS4_1CILi1EEESB_SB_EEENS1_35KernelTmaWarpSpecializedCooperativeEEENS5_IJNSA_ILi256EEENSA_ILi128EEESG_EEENS_6half_tENS5_IJlSB_lEEESI_SJ_NS4_8TiledMMAINS4_8MMA_AtomIJNS4_4SM904GMMA26MMA_64x128x16_F32F16F16_SSILNSN_5MajorE0ELSP_0ELNSN_7ScaleInE1ELSQ_1EEEEEENS4_6LayoutINS5_IJNSA_ILi2EEESB_SB_EEENS5_IJSB_NSA_ILi0EEESW_EEEEENS5_IJNS4_10UnderscoreESZ_SZ_EEEEENS4_13SM90_TMA_LOADENS4_14ComposedLayoutINS4_7SwizzleILi3ELi4ELi3EEENS4_18smem_ptr_flag_bitsILi16EEENST_INS5_IJNSA_ILi8EEENSA_ILi64EEEEEENS5_IJS19_SB_EEEEEEEvNS4_8identityES12_S1D_vS1E_EENS_8epilogue10collective6detail29Sm90TmaWarpSpecializedAdapterINS1H_15DefaultEpilogueISI_SJ_SJ_NS1G_6thread17LinearCombinationISI_Li1EffLNS1L_9ScaleType4KindE0ELNS_15FloatRoundStyleE2ESI_EENS1_15EpilogueDefaultEEEEEvvEEEEvNT_6ParamsE,"ax",@progbits
	.align	128
.text._ZN7cutlass13device_kernelINS_4gemm6kernel13GemmUniversalIN4cute5tupleIJiiiiEEENS1_10collective13CollectiveMmaINS1_34MainloopSm90TmaGmmaWarpSpecializedILi5ENS5_IJNS4_1CILi1EEESB_SB_EEENS1_35KernelTmaWarpSpecializedCooperativeEEENS5_IJNSA_ILi256EEENSA_ILi128EEESG_EEENS_6half_tENS5_IJlSB_lEEESI_SJ_NS4_8TiledMMAINS4_8MMA_AtomIJNS4_4SM904GMMA26MMA_64x128x16_F32F16F16_SSILNSN_5MajorE0ELSP_0ELNSN_7ScaleInE1ELSQ_1EEEEEENS4_6LayoutINS5_IJNSA_ILi2EEESB_SB_EEENS5_IJSB_NSA_ILi0EEESW_EEEEENS5_IJNS4_10UnderscoreESZ_SZ_EEEEENS4_13SM90_TMA_LOADENS4_14ComposedLayoutINS4_7SwizzleILi3ELi4ELi3EEENS4_18smem_ptr_flag_bitsILi16EEENST_INS5_IJNSA_ILi8EEENSA_ILi64EEEEEENS5_IJS19_SB_EEEEEEEvNS4_8identityES12_S1D_vS1E_EENS_8epilogue10collective6detail29Sm90TmaWarpSpecializedAdapterINS1H_15DefaultEpilogueISI_SJ_SJ_NS1G_6thread17LinearCombinationISI_Li1EffLNS1L_9ScaleType4KindE0ELNS_15FloatRoundStyleE2ESI_EENS1_15EpilogueDefaultEEEEEvvEEEEvNT_6ParamsE:
        .type           _ZN7cutlass13device_kernelINS_4gemm6kernel13GemmUniversalIN4cute5tupleIJiiiiEEENS1_10collective13CollectiveMmaINS1_34MainloopSm90TmaGmmaWarpSpecializedILi5ENS5_IJNS4_1CILi1EEESB_SB_EEENS1_35KernelTmaWarpSpecializedCooperativeEEENS5_IJNSA_ILi256EEENSA_ILi128EEESG_EEENS_6half_tENS5_IJlSB_lEEESI_SJ_NS4_8TiledMMAINS4_8MMA_AtomIJNS4_4SM904GMMA26MMA_64x128x16_F32F16F16_SSILNSN_5MajorE0ELSP_0ELNSN_7ScaleInE1ELSQ_1EEEEEENS4_6LayoutINS5_IJNSA_ILi2EEESB_SB_EEENS5_IJSB_NSA_ILi0EEESW_EEEEENS5_IJNS4_10UnderscoreESZ_SZ_EEEEENS4_13SM90_TMA_LOADENS4_14ComposedLayoutINS4_7SwizzleILi3ELi4ELi3EEENS4_18smem_ptr_flag_bitsILi16EEENST_INS5_IJNSA_ILi8EEENSA_ILi64EEEEEENS5_IJS19_SB_EEEEEEEvNS4_8identityES12_S1D_vS1E_EENS_8epilogue10collective6detail29Sm90TmaWarpSpecializedAdapterINS1H_15DefaultEpilogueISI_SJ_SJ_NS1G_6thread17LinearCombinationISI_Li1EffLNS1L_9ScaleType4KindE0ELNS_15FloatRoundStyleE2ESI_EENS1_15EpilogueDefaultEEEEEvvEEEEvNT_6ParamsE,@function
        .size           _ZN7cutlass13device_kernelINS_4gemm6kernel13GemmUniversalIN4cute5tupleIJiiiiEEENS1_10collective13CollectiveMmaINS1_34MainloopSm90TmaGmmaWarpSpecializedILi5ENS5_IJNS4_1CILi1EEESB_SB_EEENS1_35KernelTmaWarpSpecializedCooperativeEEENS5_IJNSA_ILi256EEENSA_ILi128EEESG_EEENS_6half_tENS5_IJlSB_lEEESI_SJ_NS4_8TiledMMAINS4_8MMA_AtomIJNS4_4SM904GMMA26MMA_64x128x16_F32F16F16_SSILNSN_5MajorE0ELSP_0ELNSN_7ScaleInE1ELSQ_1EEEEEENS4_6LayoutINS5_IJNSA_ILi2EEESB_SB_EEENS5_IJSB_NSA_ILi0EEESW_EEEEENS5_IJNS4_10UnderscoreESZ_SZ_EEEEENS4_13SM90_TMA_LOADENS4_14ComposedLayoutINS4_7SwizzleILi3ELi4ELi3EEENS4_18smem_ptr_flag_bitsILi16EEENST_INS5_IJNSA_ILi8EEENSA_ILi64EEEEEENS5_IJS19_SB_EEEEEEEvNS4_8identityES12_S1D_vS1E_EENS_8epilogue10collective6detail29Sm90TmaWarpSpecializedAdapterINS1H_15DefaultEpilogueISI_SJ_SJ_NS1G_6thread17LinearCombinationISI_Li1EffLNS1L_9ScaleType4KindE0ELNS_15FloatRoundStyleE2ESI_EENS1_15EpilogueDefaultEEEEEvvEEEEvNT_6ParamsE,(.L_x_322 - _ZN7cutlass13device_kernelINS_4gemm6kernel13GemmUniversalIN4cute5tupleIJiiiiEEENS1_10collective13CollectiveMmaINS1_34MainloopSm90TmaGmmaWarpSpecializedILi5ENS5_IJNS4_1CILi1EEESB_SB_EEENS1_35KernelTmaWarpSpecializedCooperativeEEENS5_IJNSA_ILi256EEENSA_ILi128EEESG_EEENS_6half_tENS5_IJlSB_lEEESI_SJ_NS4_8TiledMMAINS4_8MMA_AtomIJNS4_4SM904GMMA26MMA_64x128x16_F32F16F16_SSILNSN_5MajorE0ELSP_0ELNSN_7ScaleInE1ELSQ_1EEEEEENS4_6LayoutINS5_IJNSA_ILi2EEESB_SB_EEENS5_IJSB_NSA_ILi0EEESW_EEEEENS5_IJNS4_10UnderscoreESZ_SZ_EEEEENS4_13SM90_TMA_LOADENS4_14ComposedLayoutINS4_7SwizzleILi3ELi4ELi3EEENS4_18smem_ptr_flag_bitsILi16EEENST_INS5_IJNSA_ILi8EEENSA_ILi64EEEEEENS5_IJS19_SB_EEEEEEEvNS4_8identityES12_S1D_vS1E_EENS_8epilogue10collective6detail29Sm90TmaWarpSpecializedAdapterINS1H_15DefaultEpilogueISI_SJ_SJ_NS1G_6thread17LinearCombinationISI_Li1EffLNS1L_9ScaleType4KindE0ELNS_15FloatRoundStyleE2ESI_EENS1_15EpilogueDefaultEEEEEvvEEEEvNT_6ParamsE)
        .other          _ZN7cutlass13device_kernelINS_4gemm6kernel13GemmUniversalIN4cute5tupleIJiiiiEEENS1_10collective13CollectiveMmaINS1_34MainloopSm90TmaGmmaWarpSpecializedILi5ENS5_IJNS4_1CILi1EEESB_SB_EEENS1_35KernelTmaWarpSpecializedCooperativeEEENS5_IJNSA_ILi256EEENSA_ILi128EEESG_EEENS_6half_tENS5_IJlSB_lEEESI_SJ_NS4_8TiledMMAINS4_8MMA_AtomIJNS4_4SM904GMMA26MMA_64x128x16_F32F16F16_SSILNSN_5MajorE0ELSP_0ELNSN_7ScaleInE1ELSQ_1EEEEEENS4_6LayoutINS5_IJNSA_ILi2EEESB_SB_EEENS5_IJSB_NSA_ILi0EEESW_EEEEENS5_IJNS4_10UnderscoreESZ_SZ_EEEEENS4_13SM90_TMA_LOADENS4_14ComposedLayoutINS4_7SwizzleILi3ELi4ELi3EEENS4_18smem_ptr_flag_bitsILi16EEENST_INS5_IJNSA_ILi8EEENSA_ILi64EEEEEENS5_IJS19_SB_EEEEEEEvNS4_8identityES12_S1D_vS1E_EENS_8epilogue10collective6detail29Sm90TmaWarpSpecializedAdapterINS1H_15DefaultEpilogueISI_SJ_SJ_NS1G_6thread17LinearCombinationISI_Li1EffLNS1L_9ScaleType4KindE0ELNS_15FloatRoundStyleE2ESI_EENS1_15EpilogueDefaultEEEEEvvEEEEvNT_6ParamsE,@"STO_CUDA_ENTRY STV_DEFAULT"
_ZN7cutlass13device_kernelINS_4gemm6kernel13GemmUniversalIN4cute5tupleIJiiiiEEENS1_10collective13CollectiveMmaINS1_34MainloopSm90TmaGmmaWarpSpecializedILi5ENS5_IJNS4_1CILi1EEESB_SB_EEENS1_35KernelTmaWarpSpecializedCooperativeEEENS5_IJNSA_ILi256EEENSA_ILi128EEESG_EEENS_6half_tENS5_IJlSB_lEEESI_SJ_NS4_8TiledMMAINS4_8MMA_AtomIJNS4_4SM904GMMA26MMA_64x128x16_F32F16F16_SSILNSN_5MajorE0ELSP_0ELNSN_7ScaleInE1ELSQ_1EEEEEENS4_6LayoutINS5_IJNSA_ILi2EEESB_SB_EEENS5_IJSB_NSA_ILi0EEESW_EEEEENS5_IJNS4_10UnderscoreESZ_SZ_EEEEENS4_13SM90_TMA_LOADENS4_14ComposedLayoutINS4_7SwizzleILi3ELi4ELi3EEENS4_18smem_ptr_flag_bitsILi16EEENST_INS5_IJNSA_ILi8EEENSA_ILi64EEEEEENS5_IJS19_SB_EEEEEEEvNS4_8identityES12_S1D_vS1E_EENS_8epilogue10collective6detail29Sm90TmaWarpSpecializedAdapterINS1H_15DefaultEpilogueISI_SJ_SJ_NS1G_6thread17LinearCombinationISI_Li1EffLNS1L_9ScaleType4KindE0ELNS_15FloatRoundStyleE2ESI_EENS1_15EpilogueDefaultEEEEEvvEEEEvNT_6ParamsE:
[----:B------:R-:W0:Y:S01]  /*0000*/  LDC R1, c[0x0][0x28] ;  /* 0x00000a00ff017b82 */ /* 0x000e220000000800 */
[----:B------:R-:W1:Y:S01]  /*0010*/  S2R R18, SR_TID.X ;  /* 0x0000000000127919 */ /* 0x000e620000002100 */
[----:B------:R-:W-:Y:S01]  /*0020*/  ELECT P0, URZ, PT ;  /* 0x00000000003f782f */ /* 0x000fe20003800000 */
[----:B------:R-:W-:Y:S01]  /*0030*/  BSSY B0, `(.L_x_0) ;  /* 0x000000f000007945 */ /* 0x000fe20003800000 */
[--C-:B-1----:R-:W-:Y:S02]  /*0040*/  SHF.R.U32.HI R0, RZ, 0x5, R18.reuse ;  /* 0x00000005ff007819 */ /* 0x102fe40000011612 */
[----:B------:R-:W-:-:S03]  /*0050*/  SHF.R.U32.HI R22, RZ, 0x7, R18 ;  /* 0x00000007ff167819 */ /* 0x000fc60000011612 */
[----:B------:R-:W1:Y:S04]  /*0060*/  SHFL.IDX PT, R5, R0, RZ, 0x1f ;  /* 0x00001fff00057589 */ /* 0x000e6800000e0000 */
[----:B------:R2:W3:Y:S01]  /*0070*/  SHFL.IDX PT, R8, R22, RZ, 0x1f ;  /* 0x00001fff16087589 */ /* 0x0004e200000e0000 */
[----:B-1----:R-:W-:-:S13]  /*0080*/  ISETP.NE.OR P0, PT, R5, RZ, !P0 ;  /* 0x000000ff0500720c */ /* 0x002fda0004705670 */
[----:B0-23--:R-:W-:Y:S05]  /*0090*/  @P0 BRA `(.L_x_1) ;  /* 0x0000000000200947 */ /* 0x00dfea0003800000 */
[----:B------:R-:W-:Y:S02]  /*00a0*/  ULDC.64 UR4, c[0x0][0x198] ;  /* 0x0000660000047ab9 */ /* 0x000fe40000000a00 */
[----:B------:R-:W-:Y:S02]  /*00b0*/  UIADD3 UR6, UP0, UR4, 0xf0, URZ ;  /* 0x000000f004067890 */ /* 0x000fe4000ff1e03f */
[----:B------:R-:W-:Y:S02]  /*00c0*/  UIADD3 UR4, UP1, UR4, 0x1f0, URZ ;  /* 0x000001f004047890 */ /* 0x000fe4000ff3e03f */
[----:B------:R-:W-:Y:S02]  /*00d0*/  UIADD3.X UR7, URZ, UR5, URZ, UP0, !UPT ;  /* 0x000000053f077290 */ /* 0x000fe400087fe43f */
[----:B------:R-:W-:-:S07]  /*00e0*/  UIADD3.X UR5, URZ, UR5, URZ, UP1, !UPT ;  /* 0x000000053f057290 */ /* 0x000fce0008ffe43f */
[----:B------:R0:W-:Y:S02]  /*00f0*/  UTMACCTL.PF [UR6] ;  /* 0x00000000060079b9 */ /* 0x0001e40008040000 */
[----:B------:R0:W-:Y:S02]  /*0100*/  UTMACCTL.PF [UR4] ;  /* 0x00000000040079b9 */ /* 0x0001e40008040000 */
[----:B0-----:R-:W-:Y:S01]  /*0110*/  NOP ;  /* 0x0000000000007918 */ /* 0x001fe20000000000 */
.L_x_1:
[----:B------:R-:W-:Y:S05]  /*0120*/  BSYNC B0 ;  /* 0x0000000000007941 */ /* 0x000fea0003800000 */
.L_x_0:
[----:B------:R-:W0:Y:S02]  /*0130*/  SHFL.IDX PT, R2, R0, RZ, 0x1f ;  /* 0x00001fff00027589 */ /* 0x000e2400000e0000 */
[----:B0-----:R-:W-:-:S13]  /*0140*/  ISETP.NE.AND P0, PT, R2, RZ, PT ;  /* 0x000000ff0200720c */ /* 0x001fda0003f05270 */
[----:B------:R-:W-:Y:S05]  /*0150*/  @P0 BRA `(.L_x_2) ;  /* 0x0000000000600947 */ /* 0x000fea0003800000 */
[----:B------:R-:W0:Y:S01]  /*0160*/  S2UR UR8, SR_CgaCtaId ;  /* 0x00000000000879c3 */ /* 0x000e220000008800 */
[----:B------:R-:W-:Y:S01]  /*0170*/  UMOV UR4, 0x400 ;  /* 0x0000040000047882 */ /* 0x000fe20000000000 */
[----:B------:R-:W-:Y:S01]  /*0180*/  UMOV UR5, 0x1 ;  /* 0x0000000100057882 */ /* 0x000fe20000000000 */
[----:B------:R-:W-:Y:S01]  /*0190*/  UMOV UR6, 0x100 ;  /* 0x0000010000067882 */ /* 0x000fe20000000000 */
[----:B------:R-:W-:Y:S01]  /*01a0*/  ELECT P0, URZ, PT ;  /* 0x00000000003f782f */ /* 0x000fe20003800000 */
[----:B------:R-:W-:-:S04]  /*01b0*/  UIADD3 UR6, -UR6, 0x100000, URZ ;  /* 0x0010000006067890 */ /* 0x000fc8000fffe13f */
[----:B------:R-:W-:Y:S02]  /*01c0*/  USHF.L.U32 UR7, UR6, 0xb, URZ ;  /* 0x0000000b06077899 */ /* 0x000fe4000800063f */
[----:B------:R-:W-:Y:S02]  /*01d0*/  USHF.L.U32 UR6, UR6, 0x1, URZ ;  /* 0x0000000106067899 */ /* 0x000fe4000800063f */
[----:B0-----:R-:W-:Y:S02]  /*01e0*/  ULEA UR8, UR8, UR4, 0x18 ;  /* 0x0000000408087291 */ /* 0x001fe4000f8ec03f */
[----:B------:R-:W-:-:S04]  /*01f0*/  UIADD3 UR4, -UR5, 0x100000, URZ ;  /* 0x0010000005047890 */ /* 0x000fc8000fffe13f */
[----:B------:R-:W-:Y:S02]  /*0200*/  USHF.L.U32 UR5, UR4, 0xb, URZ ;  /* 0x0000000b04057899 */ /* 0x000fe4000800063f */
[----:B------:R-:W-:Y:S01]  /*0210*/  USHF.L.U32 UR4, UR4, 0x1, URZ ;  /* 0x0000000104047899 */ /* 0x000fe2000800063f */
[----:B------:R-:W0:Y:S11]  /*0220*/  FENCE.VIEW.ASYNC.S ;  /* 0x00000000000073c6 */ /* 0x000e360000000000 */
[----:B0-----:R0:W1:Y:S01]  /*0230*/  SYNCS.EXCH.64 URZ, [UR8], UR4 ;  /* 0x00000004083f75b2 */ /* 0x0010620008000100 */
[----:B------:R0:W2:Y:S01]  /*0240*/  SYNCS.EXCH.64 URZ, [UR8+0x28], UR6 ;  /* 0x00002806083f75b2 */ /* 0x0000a20008000100 */
[----:B------:R0:W3:Y:S01]  /*0250*/  SYNCS.EXCH.64 URZ, [UR8+0x8], UR4 ;  /* 0x00000804083f75b2 */ /* 0x0000e20008000100 */
[----:B------:R0:W4:Y:S01]  /*0260*/  SYNCS.EXCH.64 URZ, [UR8+0x30], UR6 ;  /* 0x00003006083f75b2 */ /* 0x0001220008000100 */
[----:B------:R0:W0:Y:S01]  /*0270*/  SYNCS.EXCH.64 URZ, [UR8+0x10], UR4 ;  /* 0x00001004083f75b2 */ /* 0x0000220008000100 */
[----:B------:R0:W0:Y:S01]  /*0280*/  SYNCS.EXCH.64 URZ, [UR8+0x38], UR6 ;  /* 0x00003806083f75b2 */ /* 0x0000220008000100 */
[----:B------:R0:W0:Y:S01]  /*0290*/  SYNCS.EXCH.64 URZ, [UR8+0x18], UR4 ;  /* 0x00001804083f75b2 */ /* 0x0000220008000100 */
[----:B------:R0:W0:Y:S01]  /*02a0*/  SYNCS.EXCH.64 URZ, [UR8+0x40], UR6 ;  /* 0x00004006083f75b2 */ /* 0x0000220008000100 */
[----:B------:R0:W0:Y:S01]  /*02b0*/  SYNCS.EXCH.64 URZ, [UR8+0x20], UR4 ;  /* 0x00002004083f75b2 */ /* 0x0000220008000100 */
[----:B------:R0:W0:Y:S01]  /*02c0*/  SYNCS.EXCH.64 URZ, [UR8+0x48], UR6 ;  /* 0x00004806083f75b2 */ /* 0x0000220008000100 */
[----:B------:R-:W-:Y:S01]  /*02d0*/  NOP ;  /* 0x0000000000007918 */ /* 0x000fe20000000000 */
.L_x_2:
[----:B------:R-:W5:Y:S01]  /*02e0*/  SHFL.IDX PT, R0, R0, RZ, 0x1f ;  /* 0x00001fff00007589 */ /* 0x000f6200000e0000 */
[----:B------:R-:W1:Y:S01]  /*02f0*/  LDC R2, c[0x0][0x65c] ;  /* 0x00019700ff027b82 */ /* 0x000e620000000800 */
[----:B------:R-:W-:Y:S02]  /*0300*/  ELECT P0, URZ, PT ;  /* 0x00000000003f782f */ /* 0x000fe40003800000 */
[----:B------:R-:W-:Y:S01]  /*0310*/  SHF.R.S32.HI R6, RZ, 0x1f, R5 ;  /* 0x0000001fff067819 */ /* 0x000fe20000011405 */
[----:B------:R-:W2:Y:S01]  /*0320*/  S2R R3, SR_CTAID.Y ;  /* 0x0000000000037919 */ /* 0x000ea20000002600 */
[----:B0-----:R-:W-:Y:S01]  /*0330*/  UMOV UR4, 0x20 ;  /* 0x0000002000047882 */ /* 0x001fe20000000000 */
[----:B------:R-:W-:Y:S01]  /*0340*/  ISETP.NE.AND P2, PT, R8, RZ, PT ;  /* 0x000000ff0800720c */ /* 0x000fe20003f45270 */
[----:B------:R-:W-:Y:S01]  /*0350*/  NOP ;  /* 0x0000000000007918 */ /* 0x000fe20000000000 */
[----:B------:R-:W0:Y:S01]  /*0360*/  S2R R4, SR_CTAID.X ;  /* 0x0000000000047919 */ /* 0x000e220000002500 */
[----:B------:R-:W-:Y:S01]  /*0370*/  LEA.HI R6, R6, R5, RZ, 0x2 ;  /* 0x0000000506067211 */ /* 0x000fe200078f10ff */
[----:B------:R-:W-:Y:S01]  /*0380*/  NOP ;  /* 0x0000000000007918 */ /* 0x000fe20000000000 */
[----:B-----5:R-:W-:-:S02]  /*0390*/  ISETP.NE.OR P0, PT, R0, RZ, !P0 ;  /* 0x000000ff0000720c */ /* 0x020fc40004705670 */
[----:B-1----:R-:W-:-:S04]  /*03a0*/  ISETP.NE.AND P3, PT, R2, 0x1, PT ;  /* 0x000000010200780c */ /* 0x002fc80003f65270 */
[----:B------:R-:W-:Y:S02]  /*03b0*/  P2R R0, PR, RZ, 0x8 ;  /* 0x00000008ff007803 */ /* 0x000fe40000000000 */
[----:B------:R-:W-:-:S05]  /*03c0*/  LOP3.LUT R0, R6, 0xfffffffc, RZ, 0xc0, !PT ;  /* 0xfffffffc06007812 */ /* 0x000fca00078ec0ff */
[----:B------:R-:W-:Y:S01]  /*03d0*/  VOTEU.ALL UP0, P0 ;  /* 0x00000000003f7886 */ /* 0x000fe20000000000 */
[----:B------:R-:W-:Y:S01]  /*03e0*/  IMAD.IADD R0, R5, 0x1, -R0 ;  /* 0x0000000105007824 */ /* 0x000fe200078e0a00 */
[----:B------:R-:W0:Y:S01]  /*03f0*/  @P3 LDC R17, c[0x0][0x10] ;  /* 0x00000400ff113b82 */ /* 0x000e220000000800 */
[----:B------:R-:W-:Y:S01]  /*0400*/  VOTEU.ALL UP1, P0 ;  /* 0x00000000003f7886 */ /* 0x000fe20000020000 */
[----:B--2---:R-:W-:Y:S01]  /*0410*/  @P3 IMAD.MOV.U32 R6, RZ, RZ, R3 ;  /* 0x000000ffff063224 */ /* 0x004fe200078e0003 */
[----:B------:R-:W-:Y:S01]  /*0420*/  @!UP0 UMOV UR6, 0x400 ;  /* 0x0000040000068882 */ /* 0x000fe20000000000 */
[----:B------:R-:W-:-:S04]  /*0430*/  @!UP0 UIADD3 UR4, -UR4, 0x100000, URZ ;  /* 0x0010000004048890 */ /* 0x000fc8000fffe13f */
[----:B------:R-:W-:Y:S02]  /*0440*/  @!UP0 USHF.L.U32 UR5, UR4, 0xb, URZ ;  /* 0x0000000b04058899 */ /* 0x000fe4000800063f */
[----:B------:R-:W-:Y:S01]  /*0450*/  @!UP0 USHF.L.U32 UR4, UR4, 0x1, URZ ;  /* 0x0000000104048899 */ /* 0x000fe2000800063f */
[----:B------:R-:W-:Y:S02]  /*0460*/  @P3 IMAD.MOV.U32 R7, RZ, RZ, RZ ;  /* 0x000000ffff073224 */ /* 0x000fe400078e00ff */
[----:B------:R-:W-:Y:S01]  /*0470*/  IMAD.MOV.U32 R5, RZ, RZ, RZ ;  /* 0x000000ffff057224 */ /* 0x000fe200078e00ff */
[----:B------:R-:W1:Y:S01]  /*0480*/  @!UP0 S2UR UR7, SR_CgaCtaId ;  /* 0x00000000000789c3 */ /* 0x000e620000008800 */
[----:B------:R-:W-:-:S07]  /*0490*/  @P3 IMAD.MOV.U32 R11, RZ, RZ, RZ ;  /* 0x000000ffff0b3224 */ /* 0x000fce00078e00ff */
[----:B------:R-:W2:Y:S01]  /*04a0*/  @!P3 LDC R9, c[0x0][0xc] ;  /* 0x00000300ff09bb82 */ /* 0x000ea20000000800 */
[----:B0-----:R-:W-:-:S04]  /*04b0*/  @P3 IMAD.WIDE.U32 R16, R4, R17, R6 ;  /* 0x0000001104103225 */ /* 0x001fc800078e0006 */
[----:B------:R-:W-:Y:S01]  /*04c0*/  @P3 IMAD.IADD R17, R17, 0x1, R11 ;  /* 0x0000000111113824 */ /* 0x000fe200078e020b */
[----:B-1----:R-:W-:Y:S01]  /*04d0*/  @!UP0 ULEA UR6, UR7, UR6, 0x18 ;  /* 0x0000000607068291 */ /* 0x002fe2000f8ec03f */
[----:B------:R-:W-:Y:S01]  /*04e0*/  VOTEU.ALL UP0, P0 ;  /* 0x00000000003f7886 */ /* 0x000fe20000000000 */
[----:B------:R-:W-:-:S04]  /*04f0*/  ISETP.NE.AND P0, PT, R0, 0x3, PT ;  /* 0x000000030000780c */ /* 0x000fc80003f05270 */
[----:B------:R-:W-:Y:S01]  /*0500*/  ISETP.EQ.OR P0, PT, R0, RZ, !P0 ;  /* 0x000000ff0000720c */ /* 0x000fe20004702670 */
[----:B--2---:R-:W-:-:S03]  /*0510*/  @!P3 IMAD.WIDE.U32 R6, R9, R3, R4 ;  /* 0x000000030906b225 */ /* 0x004fc600078e0004 */
[C---:B------:R-:W-:Y:S01]  /*0520*/  ISETP.EQ.AND P0, PT, R8.reuse, RZ, P0 ;  /* 0x000000ff0800720c */ /* 0x040fe20000702270 */
[----:B------:R-:W-:Y:S01]  /*0530*/  VIADD R8, R8, 0xffffffff ;  /* 0xffffffff08087836 */ /* 0x000fe20000000000 */
[----:B------:R-:W0:Y:S02]  /*0540*/  FENCE.VIEW.ASYNC.S ;  /* 0x00000000000073c6 */ /* 0x000e240000000000 */
[----:B0-----:R0:W3:Y:S01]  /*0550*/  @!UP0 SYNCS.EXCH.64 URZ, [UR6+0x60], UR4 ;  /* 0x00006004063f85b2 */ /* 0x0010e20008000100 */
[----:B------:R-:W-:Y:S01]  /*0560*/  @!P3 MOV R16, R6 ;  /* 0x000000060010b202 */ /* 0x000fe20000000f00 */
[----:B------:R-:W-:Y:S01]  /*0570*/  @!P3 IMAD.MOV.U32 R17, RZ, RZ, R7 ;  /* 0x000000ffff11b224 */ /* 0x000fe200078e0007 */
[----:B------:R-:W-:Y:S02]  /*0580*/  SEL R19, RZ, 0x1, !P0 ;  /* 0x00000001ff137807 */ /* 0x000fe40004000000 */
[----:B------:R-:W-:-:S04]  /*0590*/  ISETP.GE.U32.AND P1, PT, R8, 0x2, PT ;  /* 0x000000020800780c */ /* 0x000fc80003f26070 */
[----:B------:R-:W-:Y:S01]  /*05a0*/  SEL R19, R19, 0x2, P1 ;  /* 0x0000000213137807 */ /* 0x000fe20000800000 */
[----:B------:R0:W3:Y:S01]  /*05b0*/  @!UP1 SYNCS.EXCH.64 URZ, [UR6+0x68], UR4 ;  /* 0x00006804063f95b2 */ /* 0x0000e20008000100 */
[----:B------:R-:W-:Y:S01]  /*05c0*/  NOP ;  /* 0x0000000000007918 */ /* 0x000fe20000000000 */
[----:B---34-:R-:W-:Y:S06]  /*05d0*/  BAR.SYNC.DEFER_BLOCKING 0x0 ;  /* 0x0000000000007b1d */ /* 0x018fec0000010000 */
[----:B------:R-:W-:Y:S05]  /*05e0*/  @!P2 BRA `(.L_x_3) ;  /* 0x000000ac000ca947 */ /* 0x000fea0003800000 */
[----:B------:R-:W-:-:S13]  /*05f0*/  ISETP.GT.U32.AND P0, PT, R8, 0x1, PT ;  /* 0x000000010800780c */ /* 0x000fda0003f04070 */
[----:B0-----:R-:W-:Y:S05]  /*0600*/  @P0 EXIT ;  /* 0x000000000000094d */ /* 0x001fea0003800000 */
[----:B------:R-:W-:Y:S01]  /*0610*/  ULDC.64 UR4, c[0x0][0x650] ;  /* 0x0001940000047ab9 */ /* 0x000fe20000000a00 */
[----:B------:R-:W-:Y:S01]  /*0620*/  PRMT R0, RZ, 0x7610, R0 ;  /* 0x00007610ff007816 */ /* 0x000fe20000000000 */
[----:B------:R-:W-:Y:S01]  /*0630*/  IMAD.MOV.U32 R152, RZ, RZ, -0x1 ;  /* 0xffffffffff987424 */ /* 0x000fe200078e00ff */
[----:B------:R-:W-:Y:S01]  /*0640*/  ISETP.GE.U32.AND P0, PT, R16, UR4, PT ;  /* 0x0000000410007c0c */ /* 0x000fe2000bf06070 */
[----:B------:R-:W-:Y:S02]  /*0650*/  IMAD.MOV.U32 R153, RZ, RZ, -0x1 ;  /* 0xffffffffff997424 */ /* 0x000fe400078e00ff */
[----:B------:R-:W-:Y:S01]  /*0660*/  IMAD.MOV.U32 R23, RZ, RZ, -0x1 ;  /* 0xffffffffff177424 */ /* 0x000fe200078e00ff */
[----:B------:R-:W-:-:S13]  /*0670*/  ISETP.GE.U32.AND.EX P0, PT, R17, UR5, PT, P0 ;  /* 0x0000000511007c0c */ /* 0x000fda000bf06100 */
[----:B------:R-:W-:Y:S05]  /*0680*/  @P0 BRA `(.L_x_4) ;  /* 0x0000000400540947 */ /* 0x000fea0003800000 */
[----:B------:R-:W0:Y:S01]  /*0690*/  LDC.64 R14, c[0x0][0x628] ;  /* 0x00018a00ff0e7b82 */ /* 0x000e220000000a00 */
[----:B------:R-:W-:Y:S02]  /*06a0*/  IMAD.MOV.U32 R6, RZ, RZ, R16 ;  /* 0x000000ffff067224 */ /* 0x000fe400078e0010 */
[----:B------:R-:W-:-:S05]  /*06b0*/  IMAD.MOV.U32 R7, RZ, RZ, R17 ;  /* 0x000000ffff077224 */ /* 0x000fca00078e0011 */
[----:B------:R-:W1:Y:S08]  /*06c0*/  LDC R0, c[0x0][0x630] ;  /* 0x00018c00ff007b82 */ /* 0x000e700000000800 */
[----:B------:R-:W2:Y:S01]  /*06d0*/  LDC.64 R20, c[0x0][0x620] ;  /* 0x00018800ff147b82 */ /* 0x000ea20000000a00 */
[----:B0-----:R-:W-:-:S04]  /*06e0*/  ISETP.NE.U32.AND P0, PT, R14, RZ, PT ;  /* 0x000000ff0e00720c */ /* 0x001fc80003f05070 */
[----:B------:R-:W-:-:S13]  /*06f0*/  ISETP.NE.AND.EX P0, PT, R15, RZ, PT, P0 ;  /* 0x000000ff0f00720c */ /* 0x000fda0003f05300 */
[----:B-12---:R-:W-:Y:S05]  /*0700*/  @!P0 BRA `(.L_x_5) ;  /* 0x0000000000288947 */ /* 0x006fea0003800000 */
[----:B------:R-:W0:Y:S02]  /*0710*/  LDC R11, c[0x0][0x634] ;  /* 0x00018d00ff0b7b82 */ /* 0x000e240000000800 */
[----:B0-----:R-:W-:-:S04]  /*0720*/  IADD3 R11, P0, R16, R11, RZ ;  /* 0x0000000b100b7210 */ /* 0x001fc80007f1e0ff */
[----:B------:R-:W-:-:S05]  /*0730*/  IADD3.X R13, RZ, R17, RZ, P0, !PT ;  /* 0x00000011ff0d7210 */ /* 0x000fca00007fe4ff */
[----:B------:R-:W-:-:S04]  /*0740*/  IMAD.WIDE.U32 R6, R13, R14, RZ ;  /* 0x0000000e0d067225 */ /* 0x000fc800078e00ff */
[----:B------:R-:W-:-:S04]  /*0750*/  IMAD.WIDE.U32 R8, P0, R11, R15, R6 ;  /* 0x0000000f0b087225 */ /* 0x000fc80007800006 */
[----:B------:R-:W-:-:S04]  /*0760*/  IMAD.WIDE.U32 R6, R11, R14, RZ ;  /* 0x0000000e0b067225 */ /* 0x000fc800078e00ff */
[----:B------:R-:W-:Y:S01]  /*0770*/  IMAD.X R11, RZ, RZ, RZ, P0 ;  /* 0x000000ffff0b7224 */ /* 0x000fe200000e06ff */
[----:B------:R-:W-:Y:S01]  /*0780*/  IADD3 RZ, P0, R7, R8, RZ ;  /* 0x0000000807ff7210 */ /* 0x000fe20007f1e0ff */
[----:B------:R-:W-:-:S04]  /*0790*/  IMAD.MOV.U32 R10, RZ, RZ, R9 ;  /* 0x000000ffff0a7224 */ /* 0x000fc800078e0009 */
[----:B------:R-:W-:-:S08]  /*07a0*/  IMAD.WIDE.U32.X R6, R13, R15, R10, P0 ;  /* 0x0000000f0d067225 */ /* 0x000fd000000e040a */
.L_x_5:
[-CC-:B------:R-:W-:Y:S01]  /*07b0*/  SHF.R.U64 R23, R6, R0.reuse, R7.reuse ;  /* 0x0000000006177219 */ /* 0x180fe20000001207 */
[----:B------:R-:W0:Y:S01]  /*07c0*/  LDC R10, c[0x0][0x618] ;  /* 0x00018600ff0a7b82 */ /* 0x000e220000000800 */
[----:B------:R-:W-:Y:S01]  /*07d0*/  SHF.R.U32.HI R5, RZ, R0, R7 ;  /* 0x00000000ff057219 */ /* 0x000fe20000011607 */
[----:B------:R-:W-:Y:S01]  /*07e0*/  ULDC UR4, c[0x0][0x150] ;  /* 0x0000540000047ab9 */ /* 0x000fe20000000800 */
[----:B------:R-:W-:Y:S02]  /*07f0*/  IADD3 R9, P0, RZ, -R23, RZ ;  /* 0x80000017ff097210 */ /* 0x000fe40007f1e0ff */
[----:B------:R-:W-:-:S03]  /*0800*/  I2FP.F32.U32 R0, R4 ;  /* 0x0000000400007245 */ /* 0x000fc60000201000 */
[----:B------:R-:W1:Y:S01]  /*0810*/  LDC.64 R28, c[0x0][0x640] ;  /* 0x00019000ff1c7b82 */ /* 0x000e620000000a00 */
[----:B------:R-:W-:Y:S02]  /*0820*/  IMAD.X R11, RZ, RZ, ~R5, P0 ;  /* 0x000000ffff0b7224 */ /* 0x000fe400000e0e05 */
[----:B------:R-:W-:Y:S01]  /*0830*/  FMUL R0, R0, UR4 ;  /* 0x0000000400007c20 */ /* 0x000fe20008400000 */
[----:B------:R-:W-:Y:S01]  /*0840*/  IMAD.WIDE.U32 R6, R9, R20, R16 ;  /* 0x0000001409067225 */ /* 0x000fe200078e0010 */
[----:B------:R-:W-:-:S03]  /*0850*/  ULDC UR4, c[0x0][0x154] ;  /* 0x0000550000047ab9 */ /* 0x000fc60000000800 */
[----:B------:R-:W-:Y:S01]  /*0860*/  IMAD R8, R11, R20, RZ ;  /* 0x000000140b087224 */ /* 0x000fe200078e02ff */
[----:B------:R-:W2:Y:S01]  /*0870*/  LDC R5, c[0x0][0x144] ;  /* 0x00005100ff057b82 */ /* 0x000ea20000000800 */
[----:B------:R-:W3:Y:S02]  /*0880*/  F2I.U32.TRUNC.NTZ R0, R0 ;  /* 0x0000000000007305 */ /* 0x000ee4000020f000 */
[----:B------:R-:W-:-:S04]  /*0890*/  IMAD R9, R9, R21, R8 ;  /* 0x0000001509097224 */ /* 0x000fc800078e0208 */
[----:B------:R-:W-:Y:S01]  /*08a0*/  IMAD.IADD R7, R7, 0x1, R9 ;  /* 0x0000000107077824 */ /* 0x000fe200078e0209 */
[----:B------:R-:W4:Y:S01]  /*08b0*/  LDC R12, c[0x0][0x608] ;  /* 0x00018200ff0c7b82 */ /* 0x000f220000000800 */
[----:B------:R-:W-:-:S03]  /*08c0*/  IMAD.MOV.U32 R9, RZ, RZ, -0x1 ;  /* 0xffffffffff097424 */ /* 0x000fc600078e00ff */
[-CC-:B0-----:R-:W-:Y:S02]  /*08d0*/  SHF.R.U64 R20, R6, R10.reuse, R7.reuse ;  /* 0x0000000a06147219 */ /* 0x181fe40000001207 */
[----:B------:R-:W-:Y:S02]  /*08e0*/  I2FP.F32.U32 R6, R3 ;  /* 0x0000000300067245 */ /* 0x000fe40000201000 */
[----:B------:R-:W0:Y:S01]  /*08f0*/  LDC R26, c[0x0][0x658] ;  /* 0x00019600ff1a7b82 */ /* 0x000e220000000800 */
[----:B-1----:R-:W-:Y:S01]  /*0900*/  ISETP.NE.U32.AND P0, PT, R28, RZ, PT ;  /* 0x000000ff1c00720c */ /* 0x002fe20003f05070 */
[----:B---3--:R-:W-:Y:S01]  /*0910*/  IMAD.MOV R8, RZ, RZ, -R0 ;  /* 0x000000ffff087224 */ /* 0x008fe200078e0a00 */
[----:B------:R-:W-:Y:S01]  /*0920*/  SHF.R.U32.HI R7, RZ, R10, R7 ;  /* 0x0000000aff077219 */ /* 0x000fe20000011607 */
[----:B------:R-:W-:Y:S01]  /*0930*/  FMUL R6, R6, UR4 ;  /* 0x0000000406067c20 */ /* 0x000fe20008400000 */
[----:B------:R-:W-:-:S03]  /*0940*/  ISETP.NE.AND.EX P0, PT, R29, RZ, PT, P0 ;  /* 0x000000ff1d00720c */ /* 0x000fc60003f05300 */
[----:B------:R-:W1:Y:S01]  /*0950*/  LDC R14, c[0x0][0x148] ;  /* 0x00005200ff0e7b82 */ /* 0x000e620000000800 */
[----:B--2---:R-:W-:-:S07]  /*0960*/  IMAD R0, R5, R8, R4 ;  /* 0x0000000805007224 */ /* 0x004fce00078e0204 */
[----:B------:R-:W2:Y:S01]  /*0970*/  LDC R24, c[0x0][0x600] ;  /* 0x00018000ff187b82 */ /* 0x000ea20000000800 */
[-CC-:B----4-:R-:W-:Y:S02]  /*0980*/  SHF.R.U64 R30, R20, R12.reuse, R7.reuse ;  /* 0x0000000c141e7219 */ /* 0x190fe40000001207 */
[----:B------:R-:W-:Y:S02]  /*0990*/  SHF.R.U32.HI R5, RZ, R12, R7 ;  /* 0x0000000cff057219 */ /* 0x000fe40000011607 */
[----:B------:R3:W4:Y:S01]  /*09a0*/  F2I.U32.TRUNC.NTZ R12, R6 ;  /* 0x00000006000c7305 */ /* 0x000722000020f000 */
[----:B------:R-:W-:Y:S02]  /*09b0*/  MOV R7, 0x1 ;  /* 0x0000000100077802 */ /* 0x000fe40000000f00 */
[----:B------:R-:W1:Y:S01]  /*09c0*/  LDC R15, c[0x0][0x648] ;  /* 0x00019200ff0f7b82 */ /* 0x000e620000000800 */
[-C--:B0-----:R-:W-:Y:S02]  /*09d0*/  SHF.L.U32 R4, R9, R26.reuse, RZ ;  /* 0x0000001a09047219 */ /* 0x081fe400000006ff */
[----:B------:R-:W-:-:S02]  /*09e0*/  SHF.R.U64 R32, R30, R26, R5 ;  /* 0x0000001a1e207219 */ /* 0x000fc40000001205 */
[----:B------:R-:W-:Y:S02]  /*09f0*/  LOP3.LUT R11, RZ, R4, RZ, 0x33, !PT ;  /* 0x00000004ff0b7212 */ /* 0x000fe400078e33ff */
[-C--:B------:R-:W-:Y:S01]  /*0a00*/  SHF.R.U32.HI R5, RZ, R26.reuse, R5 ;  /* 0x0000001aff057219 */ /* 0x080fe20000011605 */
[----:B------:R-:W0:Y:S01]  /*0a10*/  LDC R21, c[0x0][0x638] ;  /* 0x00018e00ff157b82 */ /* 0x000e220000000800 */
[----:B------:R-:W-:Y:S01]  /*0a20*/  SHF.L.U32 R10, R7, R26, RZ ;  /* 0x0000001a070a7219 */ /* 0x000fe200000006ff */
[----:B------:R-:W-:-:S06]  /*0a30*/  IMAD.MOV.U32 R4, RZ, RZ, R32 ;  /* 0x000000ffff047224 */ /* 0x000fcc00078e0020 */
[----:B------:R-:W0:Y:S01]  /*0a40*/  LDC R152, c[0x0][0x610] ;  /* 0x00018400ff987b82 */ /* 0x000e220000000800 */
[----:B---34-:R-:W-:Y:S05]  /*0a50*/  @!P0 BRA `(.L_x_6) ;  /* 0x0000000000288947 */ /* 0x018fea0003800000 */
[----:B------:R-:W3:Y:S02]  /*0a60*/  LDC R9, c[0x0][0x64c] ;  /* 0x00019300ff097b82 */ /* 0x000ee40000000800 */
[----:B---3--:R-:W-:-:S05]  /*0a70*/  IADD3 R9, P0, R32, R9, RZ ;  /* 0x0000000920097210 */ /* 0x008fca0007f1e0ff */
[----:B------:R-:W-:-:S04]  /*0a80*/  IMAD.X R13, RZ, RZ, R5, P0 ;  /* 0x000000ffff0d7224 */ /* 0x000fc800000e0605 */
[----:B------:R-:W-:-:S04]  /*0a90*/  IMAD.WIDE.U32 R4, R13, R28, RZ ;  /* 0x0000001c0d047225 */ /* 0x000fc800078e00ff */
[----:B------:R-:W-:-:S04]  /*0aa0*/  IMAD.WIDE.U32 R6, P0, R9, R29, R4 ;  /* 0x0000001d09067225 */ /* 0x000fc80007800004 */
[----:B------:R-:W-:-:S04]  /*0ab0*/  IMAD.WIDE.U32 R4, R9, R28, RZ ;  /* 0x0000001c09047225 */ /* 0x000fc800078e00ff */
[----:B------:R-:W-:Y:S01]  /*0ac0*/  IMAD.X R9, RZ, RZ, RZ, P0 ;  /* 0x000000ffff097224 */ /* 0x000fe200000e06ff */
[----:B------:R-:W-:Y:S01]  /*0ad0*/  IADD3 RZ, P0, R5, R6, RZ ;  /* 0x0000000605ff7210 */ /* 0x000fe20007f1e0ff */
[----:B------:R-:W-:-:S04]  /*0ae0*/  IMAD.MOV.U32 R8, RZ, RZ, R7 ;  /* 0x000000ffff087224 */ /* 0x000fc800078e0007 */
[----:B------:R-:W-:-:S08]  /*0af0*/  IMAD.WIDE.U32.X R4, R13, R29, R8, P0 ;  /* 0x0000001d0d047225 */ /* 0x000fd000000e0408 */
.L_x_6:
[----:B-1----:R-:W-:Y:S01]  /*0b00*/  SHF.R.U64 R4, R4, R15, R5 ;  /* 0x0000000f04047219 */ /* 0x002fe20000001205 */
[----:B--2---:R-:W-:Y:S01]  /*0b10*/  VIADD R5, R24, 0xffffffff ;  /* 0xffffffff18057836 */ /* 0x004fe20000000000 */
[----:B------:R-:W-:Y:S01]  /*0b20*/  LOP3.LUT R11, R30, R11, RZ, 0xc0, !PT ;  /* 0x0000000b1e0b7212 */ /* 0x000fe200078ec0ff */
[----:B------:R-:W-:Y:S01]  /*0b30*/  IMAD.MOV R12, RZ, RZ, -R12 ;  /* 0x000000ffff0c7224 */ /* 0x000fe200078e0a0c */
[----:B------:R-:W-:Y:S02]  /*0b40*/  IADD3 R6, -R4, RZ, RZ ;  /* 0x000000ff04067210 */ /* 0x000fe40007ffe1ff */
[----:B------:R-:W-:Y:S01]  /*0b50*/  LOP3.LUT R5, R20, R5, RZ, 0xc0, !PT ;  /* 0x0000000514057212 */ /* 0x000fe200078ec0ff */
[----:B------:R-:W-:Y:S02]  /*0b60*/  @P3 IMAD R0, R14, R12, R3 ;  /* 0x0000000c0e003224 */ /* 0x000fe400078e0203 */
[----:B------:R-:W-:Y:S02]  /*0b70*/  IMAD R11, R10, R4, R11 ;  /* 0x000000040a0b7224 */ /* 0x000fe400078e020b */
[----:B0-----:R-:W-:-:S02]  /*0b80*/  IMAD R3, R6, R21, R32 ;  /* 0x0000001506037224 */ /* 0x001fc400078e0220 */
[----:B------:R-:W-:Y:S02]  /*0b90*/  IMAD R152, R11, R152, R0 ;  /* 0x000000980b987224 */ /* 0x000fe400078e0200 */
[----:B------:R-:W-:Y:S02]  /*0ba0*/  IMAD R3, R3, R24, R5 ;  /* 0x0000001803037224 */ /* 0x000fe400078e0205 */
[----:B------:R-:W-:-:S03]  /*0bb0*/  IMAD.MOV.U32 R0, RZ, RZ, 0x1 ;  /* 0x00000001ff007424 */ /* 0x000fc600078e00ff */
[----:B------:R-:W-:Y:S02]  /*0bc0*/  SEL R153, R3, R152, !P3 ;  /* 0x0000009803997207 */ /* 0x000fe40005800000 */
[----:B------:R-:W-:-:S07]  /*0bd0*/  SEL R152, R152, R3, !P3 ;  /* 0x0000000398987207 */ /* 0x000fce0005800000 */
.L_x_4:
[----:B------:R-:W-:-:S08]  /*0be0*/  NOP ;  /* 0x0000000000007918 */ /* 0x000fd00000000000 */
[----:B------:R-:W0:Y:S02]  /*0bf0*/  USETMAXREG.TRY_ALLOC.CTAPOOL UP0, 0xe8 ;  /* 0x000000e8000079c8 */ /* 0x000e240008000600 */
[----:B0-----:R-:W-:-:S13]  /*0c00*/  PLOP3.LUT P0, PT, PT, PT, UP0, 0x80, 0x0 ;  /* 0x000000000000781c */ /* 0x001fda0003f0f008 */
[----:B------:R-:W-:Y:S05]  /*0c10*/  @!P0 BRA `(.L_x_4) ;  /* 0xfffffffc00f08947 */ /* 0x000fea000383ffff */
[----:B------:R-:W-:Y:S01]  /*0c20*/  ULDC.64 UR4, c[0x0][0x598] ;  /* 0x0001660000047ab9 */ /* 0x000fe20000000a00 */
[----:B------:R-:W-:Y:S01]  /*0c30*/  ULDC.64 UR36, c[0x0][0x208] ;  /* 0x0000820000247ab9 */ /* 0x000fe20000000a00 */
[----:B------:R-:W-:-:S04]  /*0c40*/  ISETP.NE.U32.AND P0, PT, RZ, UR4, PT ;  /* 0x00000004ff007c0c */ /* 0x000fc8000bf05070 */
[----:B------:R-:W-:-:S13]  /*0c50*/  ISETP.NE.AND.EX P0, PT, RZ, UR5, PT, P0 ;  /* 0x00000005ff007c0c */ /* 0x000fda000bf05300 */
[----:B------:R-:W-:Y:S05]  /*0c60*/  @!P0 BRA `(.L_x_7) ;  /* 0x00000000001c8947 */ /* 0x000fea0003800000 */
[----:B------:R-:W0:Y:S02]  /*0c70*/  LDC.64 R4, c[0x0][0x598] ;  /* 0x00016600ff047b82 */ /* 0x000e240000000a00 */
[----:B0-----:R-:W2:Y:S02]  /*0c80*/  LDG.E.64 R4, desc[UR36][R4.64] ;  /* 0x0000002404047981 */ /* 0x001ea4000c1e1b00 */
[----:B--2---:R-:W-:-:S04]  /*0c90*/  ISETP.NE.U32.AND P0, PT, R4, RZ, PT ;  /* 0x000000ff0400720c */ /* 0x004fc80003f05070 */
[----:B------:R-:W-:-:S13]  /*0ca0*/  ISETP.NE.AND.EX P0, PT, R5, RZ, PT, P0 ;  /* 0x000000ff0500720c */ /* 0x000fda0003f05300 */
[----:B------:R-:W-:Y:S05]  /*0cb0*/  @!P0 BRA `(.L_x_7) ;  /* 0x0000000000088947 */ /* 0x000fea0003800000 */
[----:B------:R0:W5:Y:S01]  /*0cc0*/  LD.E R154, desc[UR36][R4.64] ;  /* 0x00000024049a7980 */ /* 0x000162000c101900 */
[----:B------:R-:W-:Y:S05]  /*0cd0*/  BRA `(.L_x_8) ;  /* 0x0000000000247947 */ /* 0x000fea0003800000 */
.L_x_7:
[----:B------:R-:W-:Y:S02]  /*0ce0*/  ULDC.64 UR4, c[0x0][0x588] ;  /* 0x0001620000047ab9 */ /* 0x000fe40000000a00 */
[----:B------:R-:W-:-:S04]  /*0cf0*/  ISETP.NE.U32.AND P0, PT, RZ, UR4, PT ;  /* 0x00000004ff007c0c */ /* 0x000fc8000bf05070 */
[----:B------:R-:W-:-:S13]  /*0d00*/  ISETP.NE.AND.EX P0, PT, RZ, UR5, PT, P0 ;  /* 0x00000005ff007c0c */ /* 0x000fda000bf05300 */
[----:B------:R-:W-:Y:S05]  /*0d10*/  @!P0 BRA `(.L_x_9) ;  /* 0x00000000000c8947 */ /* 0x000fea0003800000 */
[----:B------:R-:W0:Y:S02]  /*0d20*/  LDC.64 R154, c[0x0][0x588] ;  /* 0x00016200ff9a7b82 */ /* 0x000e240000000a00 */
[----:B0-----:R1:W5:Y:S01]  /*0d30*/  LDG.E R154, desc[UR36][R154.64] ;  /* 0x000000249a9a7981 */ /* 0x001362000c1e1900 */
[----:B------:R-:W-:Y:S05]  /*0d40*/  BRA `(.L_x_8) ;  /* 0x0000000000087947 */ /* 0x000fea0003800000 */
.L_x_9:
[----:B------:R-:W-:Y:S02]  /*0d50*/  ULDC UR4, c[0x0][0x580] ;  /* 0x0001600000047ab9 */ /* 0x000fe40000000800 */
[----:B------:R-:W-:-:S07]  /*0d60*/  IMAD.U32 R154, RZ, RZ, UR4 ;  /* 0x00000004ff9a7e24 */ /* 0x000fce000f8e00ff */
.L_x_8:
[----:B------:R-:W-:Y:S02]  /*0d70*/  ULDC.64 UR4, c[0x0][0x5a0] ;  /* 0x0001680000047ab9 */ /* 0x000fe40000000a00 */
[----:B------:R-:W-:-:S04]  /*0d80*/  ISETP.NE.U32.AND P0, PT, RZ, UR4, PT ;  /* 0x00000004ff007c0c */ /* 0x000fc8000bf05070 */
[----:B------:R-:W-:-:S13]  /*0d90*/  ISETP.NE.AND.EX P0, PT, RZ, UR5, PT, P0 ;  /* 0x00000005ff007c0c */ /* 0x000fda000bf05300 */
[----:B------:R-:W-:Y:S05]  /*0da0*/  @!P0 BRA `(.L_x_10) ;  /* 0x00000000001c8947 */ /* 0x000fea0003800000 */
[----:B0-----:R-:W0:Y:S02]  /*0db0*/  LDC.64 R4, c[0x0][0x5a0] ;  /* 0x00016800ff047b82 */ /* 0x001e240000000a00 */
[----:B0-----:R-:W2:Y:S02]  /*0dc0*/  LDG.E.64 R4, desc[UR36][R4.64] ;  /* 0x0000002404047981 */ /* 0x001ea4000c1e1b00 */
[----:B--2---:R-:W-:-:S04]  /*0dd0*/  ISETP.NE.U32.AND P0, PT, R4, RZ, PT ;  /* 0x000000ff0400720c */ /* 0x004fc80003f05070 */
[----:B------:R-:W-:-:S13]  /*0de0*/  ISETP.NE.AND.EX P0, PT, R5, RZ, PT, P0 ;  /* 0x000000ff0500720c */ /* 0x000fda0003f05300 */
[----:B------:R-:W-:Y:S05]  /*0df0*/  @!P0 BRA `(.L_x_10) ;  /* 0x0000000000088947 */ /* 0x000fea0003800000 */
[----:B-1----:R0:W5:Y:S01]  /*0e00*/  LD.E R155, desc[UR36][R4.64] ;  /* 0x00000024049b7980 */ /* 0x002162000c101900 */
[----:B------:R-:W-:Y:S05]  /*0e10*/  BRA `(.L_x_11) ;  /* 0x0000000000247947 */ /* 0x000fea0003800000 */
.L_x_10:
[----:B------:R-:W-:Y:S02]  /*0e20*/  ULDC.64 UR4, c[0x0][0x590] ;  /* 0x0001640000047ab9 */ /* 0x000fe40000000a00 */
[----:B------:R-:W-:-:S04]  /*0e30*/  ISETP.NE.U32.AND P0, PT, RZ, UR4, PT ;  /* 0x00000004ff007c0c */ /* 0x000fc8000bf05070 */
[----:B------:R-:W-:-:S13]  /*0e40*/  ISETP.NE.AND.EX P0, PT, RZ, UR5, PT, P0 ;  /* 0x00000005ff007c0c */ /* 0x000fda000bf05300 */
[----:B------:R-:W-:Y:S05]  /*0e50*/  @!P0 BRA `(.L_x_12) ;  /* 0x00000000000c8947 */ /* 0x000fea0003800000 */
[----:B0-----:R-:W1:Y:S02]  /*0e60*/  LDC.64 R4, c[0x0][0x590] ;  /* 0x00016400ff047b82 */ /* 0x001e640000000a00 */
[----:B-1----:R1:W5:Y:S01]  /*0e70*/  LDG.E R155, desc[UR36][R4.64] ;  /* 0x00000024049b7981 */ /* 0x002362000c1e1900 */
[----:B------:R-:W-:Y:S05]  /*0e80*/  BRA `(.L_x_11) ;  /* 0x0000000000087947 */ /* 0x000fea0003800000 */
.L_x_12:
[----:B------:R-:W-:Y:S02]  /*0e90*/  ULDC UR4, c[0x0][0x584] ;  /* 0x0001610000047ab9 */ /* 0x000fe40000000800 */
[----:B-1----:R-:W-:-:S07]  /*0ea0*/  IMAD.U32 R155, RZ, RZ, UR4 ;  /* 0x00000004ff9b7e24 */ /* 0x002fce000f8e00ff */
.L_x_11:
[----:B------:R-:W-:-:S13]  /*0eb0*/  LOP3.LUT P0, RZ, R0, 0xff, RZ, 0xc0, !PT ;  /* 0x000000ff00ff7812 */ /* 0x000fda000780c0ff */
[----:B------:R-:W-:Y:S05]  /*0ec0*/  @!P0 EXIT ;  /* 0x000000000000894d */ /* 0x000fea0003800000 */
[----:B------:R-:W-:Y:S01]  /*0ed0*/  ULDC UR4, c[0x0][0x28c] ;  /* 0x0000a30000047ab9 */ /* 0x000fe20000000800 */
[----:B------:R-:W-:Y:S01]  /*0ee0*/  LOP3.LUT R164, R19, 0x1, RZ, 0xfc, !PT ;  /* 0x0000000113a47812 */ /* 0x000fe200078efcff */
[----:B------:R-:W-:Y:S01]  /*0ef0*/  UIADD3 UR4, UR4, 0x7f, URZ ;  /* 0x0000007f04047890 */ /* 0x000fe2000fffe03f */
[----:B------:R-:W-:Y:S01]  /*0f00*/  UMOV UR38, URZ ;  /* 0x0000003f00267c82 */ /* 0x000fe20008000000 */
[----:B------:R-:W-:Y:S02]  /*0f10*/  UMOV UR39, URZ ;  /* 0x0000003f00277c82 */ /* 0x000fe40008000000 */
[----:B------:R-:W-:-:S04]  /*0f20*/  USHF.R.S32.HI UR5, URZ, 0x1f, UR4 ;  /* 0x0000001f3f057899 */ /* 0x000fc80008011404 */
[----:B------:R-:W-:-:S04]  /*0f30*/  ULEA.HI UR5, UR5, UR4, URZ, 0x7 ;  /* 0x0000000405057291 */ /* 0x000fc8000f8f383f */
[----:B------:R-:W-:-:S12]  /*0f40*/  USHF.R.S32.HI UR40, URZ, 0x7, UR5 ;  /* 0x000000073f287899 */ /* 0x000fd80008011405 */
.L_x_284:
[----:B------:R-:W-:Y:S01]  /*0f50*/  LOP3.LUT R0, R18, 0x80, RZ, 0xc0, !PT ;  /* 0x0000008012007812 */ /* 0x000fe200078ec0ff */
[----:B--2---:R-:W2:Y:S01]  /*0f60*/  S2UR UR7, SR_CgaCtaId ;  /* 0x00000000000779c3 */ /* 0x004ea20000008800 */
[----:B------:R-:W-:Y:S02]  /*0f70*/  UMOV UR6, 0x400 ;  /* 0x0000040000067882 */ /* 0x000fe40000000000 */
[----:B------:R-:W-:-:S06]  /*0f80*/  SHF.R.U32.HI R0, RZ, 0x7, R0 ;  /* 0x00000007ff007819 */ /* 0x000fcc0000011600 */
[----:B---3--:R-:W3:Y:S01]  /*0f90*/  SHFL.IDX PT, R0, R0, RZ, 0x1f ;  /* 0x00001fff00007589 */ /* 0x008ee200000e0000 */
[----:B--2---:R-:W-:Y:S01]  /*0fa0*/  ULEA UR42, UR7, UR6, 0x18 ;  /* 0x00000006072a7291 */ /* 0x004fe2000f8ec03f */
[----:B---3--:R-:W-:-:S13]  /*0fb0*/  R2UR UR4, R0 ;  /* 0x00000000000472ca */ /* 0x008fda00000e0000 */
[----:B------:R-:W-:-:S04]  /*0fc0*/  ULEA.HI UR5, UR4, UR4, URZ, 0x1 ;  /* 0x0000000404057291 */ /* 0x000fc8000f8f083f */
[----:B------:R-:W-:-:S04]  /*0fd0*/  ULOP3.LUT UR5, UR5, 0x7fffe, URZ, 0xc0, !UPT ;  /* 0x0007fffe05057892 */ /* 0x000fc8000f8ec03f */
[----:B------:R-:W-:-:S03]  /*0fe0*/  UIADD3 UR5, UR4, -UR5, URZ ;  /* 0x8000000504057290 */ /* 0x000fc6000fffe03f */
[----:B------:R-:W-:Y:S01]  /*0ff0*/  ULDC UR4, c[0x0][0x28c] ;  /* 0x0000a30000047ab9 */ /* 0x000fe20000000800 */
[----:B------:R-:W-:Y:S01]  /*1000*/  ULEA UR5, UR5, UR42, 0xd ;  /* 0x0000002a05057291 */ /* 0x000fe2000f8e683f */
[----:B------:R-:W-:-:S03]  /*1010*/  ISETP.LT.AND P0, PT, RZ, UR4, PT ;  /* 0x00000004ff007c0c */ /* 0x000fc6000bf01270 */
[----:B------:R-:W-:-:S04]  /*1020*/  UIADD3 UR5, UR5, 0x100, URZ ;  /* 0x0000010005057890 */ /* 0x000fc8000fffe03f */
[----:B------:R-:W-:-:S04]  /*1030*/  USHF.R.U32.HI UR5, URZ, 0x4, UR5 ;  /* 0x000000043f057899 */ /* 0x000fc80008011605 */
[----:B------:R-:W-:Y:S02]  /*1040*/  ULOP3.LUT UR41, UR5, 0x3fff, URZ, 0xc0, !UPT ;  /* 0x00003fff05297892 */ /* 0x000fe4000f8ec03f */
[----:B-1--45:R-:W-:Y:S10]  /*1050*/  @P0 BRA `(.L_x_13) ;  /* 0x0000000000400947 */ /* 0x032ff40003800000 */
[----:B------:R-:W-:Y:S01]  /*1060*/  MOV R0, 0x0 ;  /* 0x0000000000007802 */ /* 0x000fe20000000f00 */
[----:B------:R-:W-:Y:S01]  /*1070*/  ULDC.64 UR4, c[0x4][0x68] ;  /* 0x01001a0000047ab9 */ /* 0x000fe20000000a00 */
[----:B------:R-:W-:Y:S01]  /*1080*/  ULDC.64 UR6, c[0x4][0x8] ;  /* 0x0100020000067ab9 */ /* 0x000fe20000000a00 */
[----:B01----:R-:W-:Y:S01]  /*1090*/  IMAD.U32 R4, RZ, RZ, UR4 ;  /* 0x00000004ff047e24 */ /* 0x003fe2000f8e00ff */
[----:B------:R0:W1:Y:S01]  /*10a0*/  LDC.64 R14, c[0x4][R0] ;  /* 0x01000000000e7b82 */ /* 0x0000620000000a00 */
[----:B------:R-:W-:Y:S01]  /*10b0*/  IMAD.U32 R5, RZ, RZ, UR5 ;  /* 0x00000005ff057e24 */ /* 0x000fe2000f8e00ff */
[----:B------:R-:W-:Y:S01]  /*10c0*/  ULDC.64 UR4, c[0x4][0x70] ;  /* 0x01001c0000047ab9 */ /* 0x000fe20000000a00 */
[----:B------:R-:W-:Y:S01]  /*10d0*/  IMAD.U32 R10, RZ, RZ, UR6 ;  /* 0x00000006ff0a7e24 */ /* 0x000fe2000f8e00ff */
[----:B------:R-:W-:Y:S01]  /*10e0*/  MOV R7, UR5 ;  /* 0x0000000500077c02 */ /* 0x000fe20008000f00 */
[----:B------:R-:W-:Y:S02]  /*10f0*/  IMAD.U32 R6, RZ, RZ, UR4 ;  /* 0x00000004ff067e24 */ /* 0x000fe4000f8e00ff */
[----:B------:R-:W-:-:S02]  /*1100*/  IMAD.U32 R11, RZ, RZ, UR7 ;  /* 0x00000007ff0b7e24 */ /* 0x000fc4000f8e00ff */
[----:B------:R-:W-:Y:S02]  /*1110*/  IMAD.MOV.U32 R8, RZ, RZ, 0x1e1 ;  /* 0x000001e1ff087424 */ /* 0x000fe400078e00ff */
[----:B------:R-:W-:Y:S02]  /*1120*/  IMAD.MOV.U32 R12, RZ, RZ, 0x1 ;  /* 0x00000001ff0c7424 */ /* 0x000fe400078e00ff */
[----:B0-----:R-:W-:-:S07]  /*1130*/  IMAD.MOV.U32 R13, RZ, RZ, RZ ;  /* 0x000000ffff0d7224 */ /* 0x001fce00078e00ff */
[----:B------:R-:W-:-:S07]  /*1140*/  LEPC R20, `(.L_x_13) ;  /* 0x000000001014794e */ /* 0x000fce0000000000 */
[----:B-1---5:R-:W-:Y:S05]  /*1150*/  CALL.ABS.NOINC R14 ;  /* 0x000000000e007343 */ /* 0x022fea0003c00000 */
.L_x_13:
[----:B------:R-:W-:-:S13]  /*1160*/  ISETP.NE.AND P0, PT, R164, 0x3, PT ;  /* 0x00000003a400780c */ /* 0x000fda0003f05270 */
[----:B------:R-:W-:Y:S05]  /*1170*/  @!P0 BRA `(.L_x_14) ;  /* 0x0000000000048947 */ /* 0x000fea0003800000 */
[----:B------:R-:W-:Y:S01]  /*1180*/  BPT.TRAP 0x1 ;  /* 0x000000040000795c */ /* 0x000fe20000300000 */
.L_x_14:
[----:B------:R-:W-:Y:S01]  /*1190*/  IMAD.U32 R3, RZ, RZ, UR39 ;  /* 0x00000027ff037e24 */ /* 0x000fe2000f8e00ff */
[----:B------:R-:W-:-:S04]  /*11a0*/  MOV R0, UR38 ;  /* 0x0000002600007c02 */ /* 0x000fc80008000f00 */
[----:B------:R-:W-:Y:S02]  /*11b0*/  LEA R3, R3, UR42, 0x3 ;  /* 0x0000002a03037c11 */ /* 0x000fe4000f8e18ff */
[----:B------:R-:W-:-:S04]  /*11c0*/  SHF.L.U32 R0, R0, 0x1f, RZ ;  /* 0x0000001f00007819 */ /* 0x000fc800000006ff */
[----:B------:R2:W3:Y:S01]  /*11d0*/  SYNCS.PHASECHK.TRANS64.TRYWAIT P1, [R3+URZ], R0 ;  /* 0x00000000030075a7 */ /* 0x0004e2000802017f */
[----:B------:R-:W-:Y:S05]  /*11e0*/  @!P0 BRA `(.L_x_15) ;  /* 0x0000000000048947 */ /* 0x000fea0003800000 */
[----:B------:R-:W-:Y:S01]  /*11f0*/  BPT.TRAP 0x1 ;  /* 0x000000040000795c */ /* 0x000fe20000300000 */
.L_x_15:
[----:B---3--:R-:W-:Y:S05]  /*1200*/  @P1 BRA `(.L_x_16) ;  /* 0x0000000000081947 */ /* 0x008fea0003800000 */
[----:B------:R-:W3:Y:S02]  /*1210*/  SYNCS.PHASECHK.TRANS64.TRYWAIT P1, [R3+URZ], R0 ;  /* 0x00000000030075a7 */ /* 0x000ee4000802017f */
[----:B---3--:R-:W-:Y:S05]  /*1220*/  @!P1 BRA `(.L_x_17) ;  /* 0x000000b400dc9947 */ /* 0x008fea0003800000 */
.L_x_16:
[----:B------:R-:W-:-:S04]  /*1230*/  UISETP.LT.AND UP0, UPT, UR40, 0x1, UPT ;  /* 0x000000012800788c */ /* 0x000fc8000bf01270 */
[----:B------:R-:W-:-:S04]  /*1240*/  USEL UR4, UR40, 0x1, UP0 ;  /* 0x0000000128047887 */ /* 0x000fc80008000000 */
[----:B------:R-:W-:-:S06]  /*1250*/  UIADD3 UR4, UR40, -UR4, URZ ;  /* 0x8000000428047290 */ /* 0x000fcc000fffe03f */
[----:B--23--:R-:W-:Y:S01]  /*1260*/  IMAD.U32 R0, RZ, RZ, UR4 ;  /* 0x00000004ff007e24 */ /* 0x00cfe2000f8e00ff */
[----:B------:R-:W-:Y:S05]  /*1270*/  WARPSYNC.ALL ;  /* 0x0000000000007948 */ /* 0x000fea0003800000 */
[----:B------:R-:W-:Y:S01]  /*1280*/  ISETP.GE.AND P1, PT, R0, 0x1, PT ;  /* 0x000000010000780c */ /* 0x000fe20003f26270 */
[----:B------:R-:W-:Y:S01]  /*1290*/  UIADD3 UR4, UR42, 0x50100, URZ ;  /* 0x000501002a047890 */ /* 0x000fe2000fffe03f */
[----:B------:R-:W-:Y:S01]  /*12a0*/  WARPGROUP.ARRIVE ;  /* 0x00000000000079c5 */ /* 0x000fe20000000000 */
[----:B------:R-:W-:Y:S01]  /*12b0*/  UMOV UR9, 0x40000040 ;  /* 0x4000004000097882 */ /* 0x000fe20000000000 */
[----:B------:R-:W-:Y:S01]  /*12c0*/  UMOV UR11, 0x40000040 ;  /* 0x40000040000b7882 */ /* 0x000fe20000000000 */
[----:B------:R-:W-:Y:S01]  /*12d0*/  USHF.R.U32.HI UR4, URZ, 0x4, UR4 ;  /* 0x000000043f047899 */ /* 0x000fe20008011604 */
[----:B------:R-:W-:Y:S01]  /*12e0*/  UMOV UR15, UR11 ;  /* 0x0000000b000f7c82 */ /* 0x000fe20008000000 */
[----:B------:R-:W-:-:S02]  /*12f0*/  UMOV UR13, 0x40000040 ;  /* 0x40000040000d7882 */ /* 0x000fc40000000000 */
[----:B------:R-:W-:Y:S02]  /*1300*/  ULOP3.LUT UR5, UR4, 0x3fff, URZ, 0xc0, !UPT ;  /* 0x00003fff04057892 */ /* 0x000fe4000f8ec03f */
[----:B------:R-:W-:Y:S02]  /*1310*/  ULOP3.LUT UR4, UR41, 0x10000, URZ, 0xfc, !UPT ;  /* 0x0001000029047892 */ /* 0x000fe4000f8efc3f */
[----:B------:R-:W-:Y:S02]  /*1320*/  ULOP3.LUT UR5, UR5, 0x10000, URZ, 0xfc, !UPT ;  /* 0x0001000005057892 */ /* 0x000fe4000f8efc3f */
[----:B------:R-:W-:Y:S02]  /*1330*/  ULEA UR8, UR39, UR4, 0xc ;  /* 0x0000000427087291 */ /* 0x000fe4000f8e603f */
[----:B------:R-:W-:Y:S02]  /*1340*/  ULEA UR6, UR39, UR5, 0xb ;  /* 0x0000000527067291 */ /* 0x000fe4000f8e583f */
[----:B------:R-:W-:-:S05]  /*1350*/  UIADD3 UR12, UR8, 0x400, URZ ;  /* 0x00000400080c7890 */ /* 0x000fca000fffe03f */
[----:B------:R-:W-:Y:S02]  /*1360*/  UMOV UR10, UR6 ;  /* 0x00000006000a7c82 */ /* 0x000fe40008000000 */
[----:B------:R-:W-:Y:S01]  /*1370*/  HGMMA.64x128x16.F32 R88, gdesc[UR8], RZ, !UPT, gsb0 ;  /* 0x01e00000085879f0 */ /* 0x000fe2000c0008ff */
[----:B------:R-:W-:Y:S02]  /*1380*/  UMOV UR14, UR10 ;  /* 0x0000000a000e7c82 */ /* 0x000fe40008000000 */
[----:B------:R-:W-:Y:S02]  /*1390*/  WARPGROUP.DEPBAR.LE gsb0, 0x0 ;  /* 0x00008000000079c5 */ /* 0x000fe40000010000 */
[----:B------:R-:W-:-:S07]  /*13a0*/  WARPGROUP.ARRIVE ;  /* 0x00000000000079c5 */ /* 0x000fce0000000000 */
[----:B------:R-:W-:Y:S01]  /*13b0*/  HGMMA.64x128x16.F32 R24, gdesc[UR12], RZ, !UPT, gsb0 ;  /* 0x01e000000c1879f0 */ /* 0x000fe2000c0008ff */
[----:B------:R-:W-:Y:S02]  /*13c0*/  UIADD3 UR12, UR8, 0x2, URZ ;  /* 0x00000002080c7890 */ /* 0x000fe4000fffe03f */
[----:B------:R-:W-:Y:S01]  /*13d0*/  UIADD3 UR14, UR6, 0x2, URZ ;  /* 0x00000002060e7890 */ /* 0x000fe2000fffe03f */
[----:B------:R-:W-:Y:S01]  /*13e0*/  UMOV UR13, 0x40000040 ;  /* 0x40000040000d7882 */ /* 0x000fe20000000000 */
[----:B------:R-:W-:Y:S01]  /*13f0*/  UMOV UR15, 0x40000040 ;  /* 0x40000040000f7882 */ /* 0x000fe20000000000 */
[----:B------:R-:W-:Y:S02]  /*1400*/  WARPGROUP.DEPBAR.LE gsb0, 0x0 ;  /* 0x00008000000079c5 */ /* 0x000fe40000010000 */
[----:B------:R-:W-:-:S06]  /*1410*/  WARPGROUP.ARRIVE ;  /* 0x00000000000079c5 */ /* 0x000fcc0000000000 */
[----:B------:R-:W-:Y:S01]  /*1420*/  HGMMA.64x128x16.F32 R88, gdesc[UR12], R88, gsb0 ;  /* 0x01e000000c5879f0 */ /* 0x000fe20008000858 */
[----:B------:R-:W-:Y:S01]  /*1430*/  UIADD3 UR12, UR8, 0x402, URZ ;  /* 0x00000402080c7890 */ /* 0x000fe2000fffe03f */
[----:B------:R-:W-:Y:S01]  /*1440*/  UMOV UR13, 0x40000040 ;  /* 0x40000040000d7882 */ /* 0x000fe20000000000 */
[----:B------:R-:W-:Y:S02]  /*1450*/  WARPGROUP.DEPBAR.LE gsb0, 0x0 ;  /* 0x00008000000079c5 */ /* 0x000fe40000010000 */
[----:B------:R-:W-:-:S07]  /*1460*/  WARPGROUP.ARRIVE ;  /* 0x00000000000079c5 */ /* 0x000fce0000000000 */
[----:B------:R-:W-:Y:S01]  /*1470*/  HGMMA.64x128x16.F32 R24, gdesc[UR12], R24, gsb0 ;  /* 0x01e000000c1879f0 */ /* 0x000fe20008000818 */
        /* <DEDUP_REMOVED lines=71> */
[----:B------:R-:W-:Y:S03]  /*18f0*/  HGMMA.64x128x16.F32 R24, gdesc[UR12], R24, gsb0 ;  /* 0x01e000000c1879f0 */ /* 0x000fe60008000818 */
[----:B------:R-:W-:Y:S02]  /*1900*/  WARPGROUP.DEPBAR.LE gsb0, 0x0 ;  /* 0x00008000000079c5 */ /* 0x000fe40000010000 */
[----:B------:R-:W-:Y:S05]  /*1910*/  @!P1 BRA `(.L_x_18) ;  /* 0x00000008002c9947 */ /* 0x000fea0003800000 */
[----:B------:R-:W-:-:S04]  /*1920*/  UIADD3 UR6, UR39, 0x1, URZ ;  /* 0x0000000127067890 */ /* 0x000fc8000fffe03f */
[----:B------:R-:W-:-:S04]  /*1930*/  UISETP.NE.AND UP0, UPT, UR6, 0x5, UPT ;  /* 0x000000050600788c */ /* 0x000fc8000bf05270 */
[----:B------:R-:W-:Y:S02]  /*1940*/  USEL UR7, URZ, 0x1, UP0 ;  /* 0x000000013f077887 */ /* 0x000fe40008000000 */
[----:B------:R-:W-:Y:S02]  /*1950*/  USEL UR6, UR6, URZ, UP0 ;  /* 0x0000003f06067287 */ /* 0x000fe40008000000 */
[----:B------:R-:W-:-:S06]  /*1960*/  ULOP3.LUT UR7, UR38, UR7, URZ, 0x3c, !UPT ;  /* 0x0000000726077292 */ /* 0x000fcc000f8e3c3f */
[----:B01----:R-:W-:Y:S01]  /*1970*/  IMAD.U32 R5, RZ, RZ, UR7 ;  /* 0x00000007ff057e24 */ /* 0x003fe2000f8e00ff */
[----:B------:R-:W-:-:S06]  /*1980*/  UMOV UR7, UR39 ;  /* 0x0000002700077c82 */ /* 0x000fcc0008000000 */
.L_x_25:
[----:B01----:R-:W-:Y:S05]  /*1990*/  @!P0 BRA `(.L_x_19) ;  /* 0x0000000000048947 */ /* 0x003fea0003800000 */
[----:B------:R-:W-:Y:S01]  /*19a0*/  BPT.TRAP 0x1 ;  /* 0x000000040000795c */ /* 0x000fe20000300000 */
.L_x_19:
[----:B------:R-:W0:Y:S01]  /*19b0*/  S2UR UR9, SR_CgaCtaId ;  /* 0x00000000000979c3 */ /* 0x000e220000008800 */
[----:B------:R-:W-:Y:S01]  /*19c0*/  UMOV UR8, 0x400 ;  /* 0x0000040000087882 */ /* 0x000fe20000000000 */
[----:B------:R-:W-:Y:S01]  /*19d0*/  SHF.L.U32 R3, R5, 0x1f, RZ ;  /* 0x0000001f05037819 */ /* 0x000fe200000006ff */
[----:B0-----:R-:W-:-:S04]  /*19e0*/  ULEA UR8, UR9, UR8, 0x18 ;  /* 0x0000000809087291 */ /* 0x001fc8000f8ec03f */
[----:B------:R-:W-:-:S09]  /*19f0*/  ULEA UR9, UR6, UR8, 0x3 ;  /* 0x0000000806097291 */ /* 0x000fd2000f8e183f */
[----:B------:R0:W1:Y:S01]  /*1a00*/  SYNCS.PHASECHK.TRANS64.TRYWAIT P1, [UR9], R3 ;  /* 0x00000003ff0075a7 */ /* 0x0000620008020149 */
[----:B------:R-:W-:Y:S05]  /*1a10*/  @!P0 BRA `(.L_x_20) ;  /* 0x0000000000048947 */ /* 0x000fea0003800000 */
[----:B------:R-:W-:Y:S01]  /*1a20*/  BPT.TRAP 0x1 ;  /* 0x000000040000795c */ /* 0x000fe20000300000 */
.L_x_20:
[----:B-1----:R-:W-:Y:S05]  /*1a30*/  @P1 BRA `(.L_x_21) ;  /* 0x0000000000081947 */ /* 0x002fea0003800000 */
[----:B------:R-:W1:Y:S02]  /*1a40*/  SYNCS.PHASECHK.TRANS64.TRYWAIT P1, [UR9], R3 ;  /* 0x00000003ff0075a7 */ /* 0x000e640008020149 */
[----:B-1----:R-:W-:Y:S05]  /*1a50*/  @!P1 BRA `(.L_x_22) ;  /* 0x000000ac00e49947 */ /* 0x002fea0003800000 */
.L_x_21:
[----:B------:R-:W-:Y:S01]  /*1a60*/  ULEA UR12, UR6, UR4, 0xc ;  /* 0x00000004060c7291 */ /* 0x000fe2000f8e603f */
[----:B------:R-:W-:Y:S01]  /*1a70*/  WARPGROUP.ARRIVE ;  /* 0x00000000000079c5 */ /* 0x000fe20000000000 */
[----:B------:R-:W-:Y:S01]  /*1a80*/  ULEA UR10, UR6, UR5, 0xb ;  /* 0x00000005060a7291 */ /* 0x000fe2000f8e583f */
[----:B------:R-:W-:Y:S01]  /*1a90*/  UMOV UR13, 0x40000040 ;  /* 0x40000040000d7882 */ /* 0x000fe20000000000 */
[----:B------:R-:W-:Y:S01]  /*1aa0*/  UMOV UR15, 0x40000040 ;  /* 0x40000040000f7882 */ /* 0x000fe20000000000 */
[----:B------:R-:W-:Y:S01]  /*1ab0*/  UIADD3 UR16, UR12, 0x400, URZ ;  /* 0x000004000c107890 */ /* 0x000fe2000fffe03f */
[----:B------:R-:W-:-:S03]  /*1ac0*/  UMOV UR19, UR15 ;  /* 0x0000000f00137c82 */ /* 0x000fc60008000000 */
[----:B------:R-:W-:Y:S01]  /*1ad0*/  UMOV UR14, UR10 ;  /* 0x0000000a000e7c82 */ /* 0x000fe20008000000 */
[----:B------:R-:W-:Y:S01]  /*1ae0*/  UMOV UR17, 0x40000040 ;  /* 0x4000004000117882 */ /* 0x000fe20000000000 */
[----:B------:R-:W-:Y:S01]  /*1af0*/  HGMMA.64x128x16.F32 R88, gdesc[UR12], R88, gsb0 ;  /* 0x01e000000c5879f0 */ /* 0x000fe20008000858 */
[----:B------:R-:W-:Y:S02]  /*1b00*/  UMOV UR18, UR14 ;  /* 0x0000000e00127c82 */ /* 0x000fe40008000000 */
        /* <DEDUP_REMOVED lines=89> */
[----:B------:R-:W-:Y:S01]  /*20a0*/  BPT.TRAP 0x1 ;  /* 0x000000040000795c */ /* 0x000fe20000300000 */
.L_x_23:
[----:B------:R-:W-:Y:S01]  /*20b0*/  ULEA UR8, UR7, UR8, 0x3 ;  /* 0x0000000807087291 */ /* 0x000fe2000f8e183f */
[----:B------:R-:W-:-:S03]  /*20c0*/  ISETP.GT.U32.AND P1, PT, R19, 0x1, PT ;  /* 0x000000011300780c */ /* 0x000fc60003f24070 */
[----:B------:R-:W-:-:S04]  /*20d0*/  UIADD3 UR8, UR8, 0x28, URZ ;  /* 0x0000002808087890 */ /* 0x000fc8000fffe03f */
[----:B------:R-:W-:-:S09]  /*20e0*/  UPRMT UR8, URZ, 0x654, UR8 ;  /* 0x000006543f087896 */ /* 0x000fd20008000008 */
[----:B------:R-:W-:Y:S01]  /*20f0*/  SYNCS.ARRIVE.TRANS64.RED.A1T0 RZ, [UR8], RZ ;  /* 0x000000ffffff79a7 */ /* 0x000fe20008100408 */
[----:B------:R-:W-:Y:S05]  /*2100*/  @P1 BRA `(.L_x_24) ;  /* 0x0000000000041947 */ /* 0x000fea0003800000 */
[----:B------:R-:W-:Y:S01]  /*2110*/  BPT.TRAP 0x1 ;  /* 0x000000040000795c */ /* 0x000fe20000300000 */
.L_x_24:
[----:B------:R-:W-:Y:S01]  /*2120*/  UIADD3 UR6, UR6, 0x1, URZ ;  /* 0x0000000106067890 */ /* 0x000fe2000fffe03f */
[C---:B------:R-:W-:Y:S01]  /*2130*/  ISETP.GT.AND P1, PT, R0.reuse, 0x1, PT ;  /* 0x000000010000780c */ /* 0x040fe20003f24270 */
[----:B------:R-:W-:Y:S01]  /*2140*/  UIADD3 UR7, UR7, 0x1, URZ ;  /* 0x0000000107077890 */ /* 0x000fe2000fffe03f */
[----:B------:R-:W-:Y:S01]  /*2150*/  VIADD R0, R0, 0xffffffff ;  /* 0xffffffff00007836 */ /* 0x000fe20000000000 */
[----:B------:R-:W-:Y:S02]  /*2160*/  UISETP.NE.AND UP0, UPT, UR6, 0x5, UPT ;  /* 0x000000050600788c */ /* 0x000fe4000bf05270 */
[----:B------:R-:W-:Y:S02]  /*2170*/  UISETP.NE.AND UP1, UPT, UR7, 0x5, UPT ;  /* 0x000000050700788c */ /* 0x000fe4000bf25270 */
[----:B------:R-:W-:Y:S02]  /*2180*/  USEL UR8, URZ, 0x1, UP0 ;  /* 0x000000013f087887 */ /* 0x000fe40008000000 */
[----:B------:R-:W-:-:S02]  /*2190*/  USEL UR6, UR6, URZ, UP0 ;  /* 0x0000003f06067287 */ /* 0x000fc40008000000 */
[----:B------:R-:W-:Y:S02]  /*21a0*/  USEL UR7, UR7, URZ, UP1 ;  /* 0x0000003f07077287 */ /* 0x000fe40008800000 */
[----:B------:R-:W-:Y:S01]  /*21b0*/  LOP3.LUT R5, R5, UR8, RZ, 0x3c, !PT ;  /* 0x0000000805057c12 */ /* 0x000fe2000f8e3cff */
[----:B------:R-:W-:Y:S09]  /*21c0*/  @P1 BRA `(.L_x_25) ;  /* 0xfffffff400f01947 */ /* 0x000ff2000383ffff */
.L_x_18:
[----:B------:R-:W2:Y:S02]  /*21d0*/  LDC R0, c[0x0][0x28c] ;  /* 0x0000a300ff007b82 */ /* 0x000ea40000000800 */
[----:B--2---:R-:W-:-:S13]  /*21e0*/  ISETP.GE.AND P1, PT, R0, 0x1, PT ;  /* 0x000000010000780c */ /* 0x004fda0003f26270 */
[----:B------:R-:W-:Y:S05]  /*21f0*/  @!P1 BRA `(.L_x_26) ;  /* 0x0000000000489947 */ /* 0x000fea0003800000 */
[----:B------:R-:W-:Y:S05]  /*2200*/  @!P0 BRA `(.L_x_27) ;  /* 0x0000000000048947 */ /* 0x000fea0003800000 */
[----:B------:R-:W-:Y:S01]  /*2210*/  BPT.TRAP 0x1 ;  /* 0x000000040000795c */ /* 0x000fe20000300000 */
.L_x_27:
[----:B------:R-:W2:Y:S01]  /*2220*/  S2UR UR7, SR_CgaCtaId ;  /* 0x00000000000779c3 */ /* 0x000ea20000008800 */
[----:B------:R-:W-:Y:S01]  /*2230*/  UISETP.LT.AND UP0, UPT, UR40, 0x1, UPT ;  /* 0x000000012800788c */ /* 0x000fe2000bf01270 */
[----:B------:R-:W-:-:S03]  /*2240*/  ISETP.GT.U32.AND P0, PT, R19, 0x1, PT ;  /* 0x000000011300780c */ /* 0x000fc60003f04070 */
[----:B------:R-:W-:-:S04]  /*2250*/  USEL UR6, UR40, 0x1, UP0 ;  /* 0x0000000128067887 */ /* 0x000fc80008000000 */
[----:B------:R-:W-:-:S04]  /*2260*/  UIADD3 UR6, UR39, UR40, -UR6 ;  /* 0x0000002827067290 */ /* 0x000fc8000fffe806 */
[----:B------:R-:W-:-:S04]  /*2270*/  UIMAD.WIDE.U32 UR4, UR6, -0x33333333, URZ ;  /* 0xcccccccd060478a5 */ /* 0x000fc8000f8e003f */
[----:B------:R-:W-:-:S03]  /*2280*/  USHF.R.U32.HI UR4, URZ, 0x2, UR5 ;  /* 0x000000023f047899 */ /* 0x000fc60008011605 */
[----:B------:R-:W-:Y:S01]  /*2290*/  UMOV UR5, 0x400 ;  /* 0x0000040000057882 */ /* 0x000fe20000000000 */
[----:B------:R-:W-:Y:S02]  /*22a0*/  UIMAD UR6, UR4, -0x5, UR6 ;  /* 0xfffffffb040678a4 */ /* 0x000fe4000f8e0206 */
[----:B--2---:R-:W-:-:S04]  /*22b0*/  ULEA UR5, UR7, UR5, 0x18 ;  /* 0x0000000507057291 */ /* 0x004fc8000f8ec03f */
[----:B------:R-:W-:-:S04]  /*22c0*/  ULEA UR6, UR6, UR5, 0x3 ;  /* 0x0000000506067291 */ /* 0x000fc8000f8e183f */
[----:B------:R-:W-:-:S04]  /*22d0*/  UIADD3 UR6, UR6, 0x28, URZ ;  /* 0x0000002806067890 */ /* 0x000fc8000fffe03f */
[----:B------:R-:W-:-:S09]  /*22e0*/  UPRMT UR6, URZ, 0x654, UR6 ;  /* 0x000006543f067896 */ /* 0x000fd20008000006 */
[----:B------:R-:W-:Y:S01]  /*22f0*/  SYNCS.ARRIVE.TRANS64.RED.A1T0 RZ, [UR6], RZ ;  /* 0x000000ffffff79a7 */ /* 0x000fe20008100406 */
[----:B------:R-:W-:Y:S05]  /*2300*/  @P0 BRA `(.L_x_26) ;  /* 0x0000000000040947 */ /* 0x000fea0003800000 */
[----:B------:R-:W-:Y:S01]  /*2310*/  BPT.TRAP 0x1 ;  /* 0x000000040000795c */ /* 0x000fe20000300000 */
.L_x_26:
[----:B------:R-:W2:Y:S01]  /*2320*/  LDC R6, c[0x0][0x288] ;  /* 0x0000a200ff067b82 */ /* 0x000ea20000000800 */
[C---:B01----:R-:W-:Y:S01]  /*2330*/  LOP3.LUT R4, R18.reuse, 0x60, RZ, 0xc0, !PT ;  /* 0x0000006012047812 */ /* 0x043fe200078ec0ff */
[----:B------:R-:W-:Y:S01]  /*2340*/  IMAD.SHL.U32 R13, R153, 0x80, RZ ;  /* 0x00000080990d7824 */ /* 0x000fe200078e00ff */
[----:B------:R-:W-:Y:S01]  /*2350*/  UIADD3 UR39, UR40, UR39, URZ ;  /* 0x0000002728277290 */ /* 0x000fe2000fffe03f */
[----:B------:R-:W-:Y:S01]  /*2360*/  SHF.R.U32.HI R3, RZ, 0x2, R18 ;  /* 0x00000002ff037819 */ /* 0x000fe20000011612 */
[----:B------:R-:W-:Y:S01]  /*2370*/  ULDC UR7, c[0x0][0x284] ;  /* 0x0000a10000077ab9 */ /* 0x000fe20000000800 */
[----:B------:R-:W-:Y:S01]  /*2380*/  SHF.R.U32.HI R10, RZ, 0x1, R4 ;  /* 0x00000001ff0a7819 */ /* 0x000fe20000011604 */
[----:B------:R-:W-:Y:S01]  /*2390*/  UISETP.GT.U32.AND UP0, UPT, UR39, 0x4, UPT ;  /* 0x000000042700788c */ /* 0x000fe2000bf04070 */
[----:B------:R-:W-:Y:S01]  /*23a0*/  LOP3.LUT R4, R18, 0x3, RZ, 0xc0, !PT ;  /* 0x0000000312047812 */ /* 0x000fe200078ec0ff */
[----:B------:R-:W-:Y:S01]  /*23b0*/  UISETP.GE.U32.AND UP1, UPT, UR40, 0x5, UPT ;  /* 0x000000052800788c */ /* 0x000fe2000bf26070 */
[----:B------:R-:W-:Y:S01]  /*23c0*/  LOP3.LUT R0, R22, 0x1, RZ, 0xc0, !PT ;  /* 0x0000000116007812 */ /* 0x000fe200078ec0ff */
[----:B------:R-:W-:Y:S01]  /*23d0*/  UISETP.LT.U32.AND UP0, UPT, UR40, 0x5, UP0 ;  /* 0x000000052800788c */ /* 0x000fe20008701070 */
[----:B------:R-:W-:Y:S01]  /*23e0*/  SHF.L.U32 R15, R152, 0x8, RZ ;  /* 0x00000008980f7819 */ /* 0x000fe200000006ff */
[----:B------:R-:W-:Y:S01]  /*23f0*/  ULDC.64 UR8, c[0x0][0x5d0] ;  /* 0x0001740000087ab9 */ /* 0x000fe20000000a00 */
[----:B------:R-:W-:Y:S01]  /*2400*/  LOP3.LUT R3, R3, 0x7, RZ, 0xc0, !PT ;  /* 0x0000000703037812 */ /* 0x000fe200078ec0ff */
[----:B------:R-:W-:Y:S01]  /*2410*/  IMAD.SHL.U32 R8, R0, 0x40, RZ ;  /* 0x0000004000087824 */ /* 0x000fe200078e00ff */
[----:B------:R-:W-:Y:S01]  /*2420*/  SHF.R.S32.HI R21, RZ, 0x1f, R23 ;  /* 0x0000001fff157819 */ /* 0x000fe20000011417 */
[----:B------:R-:W-:Y:S01]  /*2430*/  UIMAD.WIDE.U32 UR4, UR39, -0x33333333, URZ ;  /* 0xcccccccd270478a5 */ /* 0x000fe2000f8e003f */
[--C-:B------:R-:W-:Y:S01]  /*2440*/  IADD3 R5, RZ, -R10, -R3.reuse ;  /* 0x8000000aff057210 */ /* 0x100fe20007ffe803 */
[----:B------:R-:W-:Y:S01]  /*2450*/  USEL UR6, URZ, 0x1, !UP0 ;  /* 0x000000013f067887 */ /* 0x000fe2000c000000 */
[----:B------:R-:W-:Y:S01]  /*2460*/  LOP3.LUT R3, R8, 0x40, R3, 0xe2, !PT ;  /* 0x0000004008037812 */ /* 0x000fe200078ee203 */
[----:B------:R-:W-:Y:S01]  /*2470*/  IMAD.WIDE R8, R152, 0x100, RZ ;  /* 0x0000010098087825 */ /* 0x000fe200078e02ff */
[----:B------:R-:W-:Y:S01]  /*2480*/  USHF.R.U32.HI UR4, URZ, 0x2, UR5 ;  /* 0x000000023f047899 */ /* 0x000fe20008011605 */
[----:B--2---:R-:W-:-:S02]  /*2490*/  ISETP.GE.AND P0, PT, R13, R6, PT ;  /* 0x000000060d00720c */ /* 0x004fc40003f06270 */
[----:B------:R-:W-:Y:S01]  /*24a0*/  IMAD R12, R4, -0x2, R6 ;  /* 0xfffffffe040c7824 */ /* 0x000fe200078e0206 */
[----:B------:R-:W-:Y:S01]  /*24b0*/  ULOP3.LUT UR38, UR38, UR6, URZ, 0x3c, !UPT ;  /* 0x0000000626267292 */ /* 0x000fe2000f8e3c3f */
[----:B------:R-:W-:Y:S01]  /*24c0*/  IMAD.SHL.U32 R6, R18, 0x2, RZ ;  /* 0x0000000212067824 */ /* 0x000fe200078e00ff */
[----:B------:R-:W-:Y:S01]  /*24d0*/  ISETP.GE.OR P0, PT, R15, UR7, P0 ;  /* 0x000000070f007c0c */ /* 0x000fe20008706670 */
[----:B------:R-:W-:Y:S01]  /*24e0*/  IMAD R4, R21, UR8, RZ ;  /* 0x0000000815047c24 */ /* 0x000fe2000f8e02ff */
[----:B------:R-:W-:Y:S01]  /*24f0*/  LOP3.LUT R153, R8, R3, R10, 0xfe, !PT ;  /* 0x0000000308997212 */ /* 0x000fe200078efe0a */
[----:B------:R-:W-:Y:S01]  /*2500*/  IMAD R0, R0, -0x40, R5 ;  /* 0xffffffc000007824 */ /* 0x000fe200078e0205 */
[----:B------:R-:W-:Y:S01]  /*2510*/  LOP3.LUT R6, R13, 0x6, R6, 0xf8, !PT ;  /* 0x000000060d067812 */ /* 0x000fe200078ef806 */
[----:B------:R-:W-:Y:S01]  /*2520*/  IMAD R11, R23, UR9, R4 ;  /* 0x00000009170b7c24 */ /* 0x000fe2000f8e0204 */
[----:B------:R-:W-:Y:S01]  /*2530*/  UIMAD UR39, UR4, -0x5, UR39 ;  /* 0xfffffffb042778a4 */ /* 0x000fe2000f8e0227 */
[----:B------:R-:W-:Y:S01]  /*2540*/  IMAD.MOV.U32 R152, RZ, RZ, -0x1 ;  /* 0xffffffffff987424 */ /* 0x000fe200078e00ff */
[----:B------:R-:W-:Y:S01]  /*2550*/  SHF.R.S32.HI R7, RZ, 0x1f, R6 ;  /* 0x0000001fff077819 */ /* 0x000fe20000011406 */
[----:B------:R-:W-:Y:S01]  /*2560*/  @UP1 ULOP3.LUT UR38, UR38, 0x1, UR4, 0x78, !UPT ;  /* 0x0000000126261892 */ /* 0x000fe2000f8e7804 */
[----:B------:R-:W-:Y:S01]  /*2570*/  IADD3 R3, -R15, UR7, R0 ;  /* 0x000000070f037c10 */ /* 0x000fe2000fffe100 */
[----:B------:R-:W-:-:S02]  /*2580*/  IMAD.IADD R0, R12, 0x1, -R13 ;  /* 0x000000010c007824 */ /* 0x000fc400078e0a0d */
[----:B------:R-:W-:-:S04]  /*2590*/  IMAD.WIDE.U32 R4, R23, UR8, R6 ;  /* 0x0000000817047c25 */ /* 0x000fc8000f8e0006 */
[----:B------:R-:W-:Y:S02]  /*25a0*/  IMAD.IADD R11, R5, 0x1, R11 ;  /* 0x00000001050b7824 */ /* 0x000fe400078e020b */
[----:B------:R-:W-:Y:S01]  /*25b0*/  IMAD.MOV.U32 R10, RZ, RZ, R4 ;  /* 0x000000ffff0a7224 */ /* 0x000fe200078e0004 */
[----:B------:R-:W-:Y:S06]  /*25c0*/  @P0 BRA `(.L_x_28) ;  /* 0x00000084006c0947 */ /* 0x000fec0003800000 */
[----:B------:R-:W0:Y:S01]  /*25d0*/  LDC.64 R4, c[0x0][0x5c8] ;  /* 0x00017200ff047b82 */ /* 0x000e220000000a00 */
[----:B-----5:R-:W-:Y:S01]  /*25e0*/  FSETP.NEU.AND P0, PT, R155, RZ, PT ;  /* 0x000000ff9b00720b */ /* 0x020fe20003f0d000 */
[----:B------:R-:W-:Y:S01]  /*25f0*/  BSSY B0, `(.L_x_28) ;  /* 0x0000858000007945 */ /* 0x000fe20003800000 */
[----:B------:R-:W-:-:S04]  /*2600*/  ISETP.GT.AND P3, PT, R3, RZ, PT ;  /* 0x000000ff0300720c */ /* 0x000fc80003f64270 */
[----:B------:R-:W-:Y:S01]  /*2610*/  ISETP.GT.AND P1, PT, R0, RZ, P3 ;  /* 0x000000ff0000720c */ /* 0x000fe20001f24270 */
[-C--:B0-----:R-:W-:Y:S02]  /*2620*/  IMAD R12, R9, R4.reuse, RZ ;  /* 0x00000004090c7224 */ /* 0x081fe400078e02ff */
[----:B------:R-:W-:-:S04]  /*2630*/  IMAD.WIDE.U32 R166, R153, R4, R10 ;  /* 0x0000000499a67225 */ /* 0x000fc800078e000a */
[----:B------:R-:W-:-:S04]  /*2640*/  IMAD R11, R153, R5, R12 ;  /* 0x00000005990b7224 */ /* 0x000fc800078e020c */
[----:B------:R-:W-:Y:S01]  /*2650*/  IMAD.IADD R169, R167, 0x1, R11 ;  /* 0x00000001a7a97824 */ /* 0x000fe200078e020b */
[----:B------:R-:W-:Y:S06]  /*2660*/  @!P0 BRA `(.L_x_29) ;  /* 0x00000060000c8947 */ /* 0x000fec0003800000 */
[----:B------:R-:W0:Y:S01]  /*2670*/  LDC.64 R12, c[0x0][0x5b8] ;  /* 0x00016e00ff0c7b82 */ /* 0x000e220000000a00 */
[----:B------:R-:W-:-:S07]  /*2680*/  ULDC.64 UR4, c[0x0][0x5c0] ;  /* 0x0001700000047ab9 */ /* 0x000fce0000000a00 */
[----:B------:R-:W1:Y:S08]  /*2690*/  LDC.64 R14, c[0x0][0x5b0] ;  /* 0x00016c00ff0e7b82 */ /* 0x000e700000000a00 */
[----:B------:R-:W2:Y:S01]  /*26a0*/  LDC.64 R10, c[0x0][0x5a8] ;  /* 0x00016a00ff0a7b82 */ /* 0x000ea20000000a00 */
[----:B0-----:R-:W-:-:S04]  /*26b0*/  IMAD R20, R21, R12, RZ ;  /* 0x0000000c15147224 */ /* 0x001fc800078e02ff */
[C---:B------:R-:W-:Y:S02]  /*26c0*/  IMAD R13, R23.reuse, R13, R20 ;  /* 0x0000000d170d7224 */ /* 0x040fe400078e0214 */
[----:B------:R-:W-:-:S04]  /*26d0*/  IMAD.WIDE.U32 R20, R23, R12, R6 ;  /* 0x0000000c17147225 */ /* 0x000fc800078e0006 */
[----:B-1----:R-:W-:Y:S02]  /*26e0*/  IMAD R156, R9, R14, RZ ;  /* 0x0000000e099c7224 */ /* 0x002fe400078e02ff */
[----:B------:R-:W-:Y:S02]  /*26f0*/  IMAD.IADD R157, R21, 0x1, R13 ;  /* 0x00000001159d7824 */ /* 0x000fe400078e020d */
[----:B------:R-:W-:Y:S01]  /*2700*/  IMAD R167, R153, R15, R156 ;  /* 0x0000000f99a77224 */ /* 0x000fe200078e029c */
[----:B------:R-:W-:-:S05]  /*2710*/  MOV R156, R20 ;  /* 0x00000014009c7202 */ /* 0x000fca0000000f00 */
[----:B------:R-:W-:-:S04]  /*2720*/  IMAD.WIDE.U32 R158, R153, R14, R156 ;  /* 0x0000000e999e7225 */ /* 0x000fc800078e009c */
[----:B------:R-:W-:Y:S01]  /*2730*/  IMAD.IADD R159, R159, 0x1, R167 ;  /* 0x000000019f9f7824 */ /* 0x000fe200078e02a7 */
[----:B--2---:R-:W-:-:S04]  /*2740*/  LEA R160, P0, R158, R10, 0x1 ;  /* 0x0000000a9ea07211 */ /* 0x004fc800078008ff */
[----:B------:R-:W-:-:S05]  /*2750*/  LEA.HI.X R161, R158, R11, R159, 0x1, P0 ;  /* 0x0000000b9ea17211 */ /* 0x000fca00000f0c9f */
[----:B------:R-:W2:Y:S01]  /*2760*/  @P1 LDG.E.LTC128B.U16 R165, desc[UR36][R160.64] ;  /* 0x00000024a0a51981 */ /* 0x000ea2000c1e1520 */
[----:B------:R-:W-:Y:S01]  /*2770*/  IMAD.WIDE.U32 R162, R153, R14, R6 ;  /* 0x0000000e99a27225 */ /* 0x000fe200078e0006 */
[----:B------:R-:W-:Y:S01]  /*2780*/  ISETP.GT.AND P2, PT, R0, 0x1, P3 ;  /* 0x000000010000780c */ /* 0x000fe20001f44270 */
[----:B------:R-:W-:Y:S02]  /*2790*/  BSSY B1, `(.L_x_30) ;  /* 0x0000012000017945 */ /* 0x000fe40003800000 */
[----:B------:R-:W-:Y:S02]  /*27a0*/  IMAD.IADD R163, R167, 0x1, R163 ;  /* 0x00000001a7a37824 */ /* 0x000fe400078e02a3 */
[----:B------:R-:W-:-:S04]  /*27b0*/  IMAD.WIDE.U32 R162, R23, R12, R162 ;  /* 0x0000000c17a27225 */ /* 0x000fc800078e00a2 */
[----:B--2---:R-:W-:-:S05]  /*27c0*/  HADD2.F32 R158, -RZ, R165.H0_H0 ;  /* 0x200000a5ff9e7230 */ /* 0x004fca0000004100 */
[----:B------:R-:W-:Y:S01]  /*27d0*/  FMUL R159, R158, R155 ;  /* 0x0000009b9e9f7220 */ /* 0x000fe20000400000 */
[----:B------:R-:W-:-:S03]  /*27e0*/  LEA R158, P0, R166, UR4, 0x1 ;  /* 0x00000004a69e7c11 */ /* 0x000fc6000f8008ff */
[----:B------:R-:W-:Y:S01]  /*27f0*/  FFMA R159, R88, R154, R159 ;  /* 0x0000009a589f7223 */ /* 0x000fe2000000009f */
[----:B------:R-:W-:-:S04]  /*2800*/  IMAD.IADD R88, R13, 0x1, R163 ;  /* 0x000000010d587824 */ /* 0x000fc800078e02a3 */
[----:B------:R-:W-:Y:S02]  /*2810*/  F2FP.F16.F32.PACK_AB R161, RZ, R159 ;  /* 0x0000009fffa1723e */ /* 0x000fe400000000ff */
[----:B------:R-:W-:Y:S02]  /*2820*/  LEA.HI.X R159, R166, UR5, R169, 0x1, P0 ;  /* 0x00000005a69f7c11 */ /* 0x000fe400080f0ca9 */
[----:B------:R-:W-:Y:S02]  /*2830*/  PRMT R163, R161, 0x7610, R163 ;  /* 0x00007610a1a37816 */ /* 0x000fe400000000a3 */
[----:B------:R-:W-:-:S03]  /*2840*/  LEA R160, P0, R162, R10, 0x1 ;  /* 0x0000000aa2a07211 */ /* 0x000fc600078008ff */
[----:B------:R0:W-:Y:S01]  /*2850*/  @P1 STG.E.U16 desc[UR36][R158.64], R163 ;  /* 0x000000a39e001986 */ /* 0x0001e2000c101524 */
[----:B------:R-:W-:Y:S01]  /*2860*/  LEA.HI.X R161, R162, R11, R88, 0x1, P0 ;  /* 0x0000000ba2a17211 */ /* 0x000fe200000f0c58 */
[C---:B------:R-:W-:Y:S01]  /*2870*/  IMAD.SHL.U32 R162, R14.reuse, 0x8, RZ ;  /* 0x000000080ea27824 */ /* 0x040fe200078e00ff */
[----:B0-----:R-:W-:Y:S01]  /*2880*/  SHF.L.U64.HI R163, R14, 0x3, R15 ;  /* 0x000000030ea37819 */ /* 0x001fe2000001020f */
[----:B------:R-:W-:Y:S06]  /*2890*/  @!P2 BRA `(.L_x_31) ;  /* 0x000000000004a947 */ /* 0x000fec0003800000 */
[----:B------:R0:W5:Y:S02]  /*28a0*/  LDG.E.LTC128B.U16 R165, desc[UR36][R160.64+0x2] ;  /* 0x00000224a0a57981 */ /* 0x000164000c1e1520 */
.L_x_31:
[----:B------:R-:W-:Y:S05]  /*28b0*/  BSYNC B1 ;  /* 0x0000000000017941 */ /* 0x000fea0003800000 */
.L_x_30:
[----:B-----5:R-:W-:Y:S01]  /*28c0*/  HADD2.F32 R88, -RZ, R165.H0_H0 ;  /* 0x200000a5ff587230 */ /* 0x020fe20000004100 */
[----:B------:R-:W-:Y:S01]  /*28d0*/  ISETP.GT.AND P0, PT, R3, 0x8, PT ;  /* 0x000000080300780c */ /* 0x000fe20003f04270 */
[----:B------:R-:W-:Y:S01]  /*28e0*/  IMAD.WIDE.U32 R170, R153, R14, R162 ;  /* 0x0000000e99aa7225 */ /* 0x000fe200078e00a2 */
[----:B------:R-:W-:-:S03]  /*28f0*/  PRMT R172, R165, 0x7610, R172 ;  /* 0x00007610a5ac7816 */ /* 0x000fc600000000ac */
[----:B------:R-:W-:Y:S01]  /*2900*/  FMUL R88, R88, R155 ;  /* 0x0000009b58587220 */ /* 0x000fe20000400000 */
[----:B------:R-:W-:Y:S01]  /*2910*/  IMAD.IADD R169, R167, 0x1, R171 ;  /* 0x00000001a7a97824 */ /* 0x000fe200078e02ab */
[----:B------:R-:W-:Y:S02]  /*2920*/  IADD3 R166, P4, R20, R170, RZ ;  /* 0x000000aa14a67210 */ /* 0x000fe40007f9e0ff */
[----:B------:R-:W-:Y:S01]  /*2930*/  FFMA R89, R89, R154, R88 ;  /* 0x0000009a59597223 */ /* 0x000fe20000000058 */
[----:B------:R-:W-:Y:S02]  /*2940*/  ISETP.GT.AND P1, PT, R0, RZ, P0 ;  /* 0x000000ff0000720c */ /* 0x000fe40000724270 */
[----:B------:R-:W-:Y:S01]  /*2950*/  IMAD.X R167, R169, 0x1, R157, P4 ;  /* 0x00000001a9a77824 */ /* 0x000fe200020e069d */
[----:B------:R-:W-:Y:S02]  /*2960*/  LEA R88, P4, R166, R10, 0x1 ;  /* 0x0000000aa6587211 */ /* 0x000fe400078808ff */
[----:B------:R-:W-:-:S02]  /*2970*/  F2FP.F16.F32.PACK_AB R168, RZ, R89 ;  /* 0x00000059ffa8723e */ /* 0x000fc400000000ff */
[----:B------:R-:W-:Y:S02]  /*2980*/  LEA.HI.X R89, R166, R11, R167, 0x1, P4 ;  /* 0x0000000ba6597211 */ /* 0x000fe400020f0ca7 */
[----:B------:R-:W-:-:S05]  /*2990*/  PRMT R171, R168, 0x7610, R171 ;  /* 0x00007610a8ab7816 */ /* 0x000fca00000000ab */
[----:B------:R1:W-:Y:S04]  /*29a0*/  @P2 STG.E.U16 desc[UR36][R158.64+0x2], R171 ;  /* 0x000002ab9e002986 */ /* 0x0003e8000c101524 */
[----:B------:R2:W3:Y:S01]  /*29b0*/  @P1 LDG.E.LTC128B.U16 R172, desc[UR36][R88.64] ;  /* 0x0000002458ac1981 */ /* 0x0004e2000c1e1520 */
[----:B------:R-:W-:Y:S01]  /*29c0*/  IMAD.SHL.U32 R165, R4, 0x10, RZ ;  /* 0x0000001004a57824 */ /* 0x000fe200078e00ff */
[----:B------:R-:W-:Y:S01]  /*29d0*/  IADD3 R170, P2, R6, R170, RZ ;  /* 0x000000aa06aa7210 */ /* 0x000fe20007f5e0ff */
[----:B------:R-:W-:Y:S03]  /*29e0*/  BSSY B1, `(.L_x_32) ;  /* 0x0000011000017945 */ /* 0x000fe60003800000 */
[----:B------:R-:W-:-:S02]  /*29f0*/  IADD3 R168, P4, R165, R158, RZ ;  /* 0x0000009ea5a87210 */ /* 0x000fc40007f9e0ff */
[----:B-1----:R-:W-:Y:S02]  /*2a00*/  IADD3.X R171, R7, R169, RZ, P2, !PT ;  /* 0x000000a907ab7210 */ /* 0x002fe400017fe4ff */
[----:B------:R-:W-:Y:S01]  /*2a10*/  ISETP.GT.AND P2, PT, R0, 0x1, P0 ;  /* 0x000000010000780c */ /* 0x000fe20000744270 */
[----:B------:R-:W-:-:S03]  /*2a20*/  IMAD.WIDE.U32 R170, R23, R12, R170 ;  /* 0x0000000c17aa7225 */ /* 0x000fc600078e00aa */
[----:B--2---:R-:W-:Y:S01]  /*2a30*/  LEA R88, P5, R170, R10, 0x1 ;  /* 0x0000000aaa587211 */ /* 0x004fe200078a08ff */
[----:B---3--:R-:W-:-:S05]  /*2a40*/  HADD2.F32 R166, -RZ, R172.H0_H0 ;  /* 0x200000acffa67230 */ /* 0x008fca0000004100 */
[----:B------:R-:W-:Y:S01]  /*2a50*/  FMUL R167, R166, R155 ;  /* 0x0000009ba6a77220 */ /* 0x000fe20000400000 */
[----:B------:R-:W-:-:S03]  /*2a60*/  IMAD.IADD R166, R13, 0x1, R171 ;  /* 0x000000010da67824 */ /* 0x000fc600078e02ab */
[----:B------:R-:W-:Y:S01]  /*2a70*/  FFMA R90, R90, R154, R167 ;  /* 0x0000009a5a5a7223 */ /* 0x000fe200000000a7 */
[----:B------:R-:W-:Y:S02]  /*2a80*/  SHF.L.U64.HI R167, R4, 0x4, R5 ;  /* 0x0000000404a77819 */ /* 0x000fe40000010205 */
[----:B------:R-:W-:Y:S02]  /*2a90*/  LEA.HI.X R89, R170, R11, R166, 0x1, P5 ;  /* 0x0000000baa597211 */ /* 0x000fe400028f0ca6 */
[----:B------:R-:W-:Y:S01]  /*2aa0*/  F2FP.F16.F32.PACK_AB R90, RZ, R90 ;  /* 0x0000005aff5a723e */ /* 0x000fe200000000ff */
[----:B------:R-:W-:-:S05]  /*2ab0*/  IMAD.X R169, R167, 0x1, R159, P4 ;  /* 0x00000001a7a97824 */ /* 0x000fca00020e069f */
[----:B------:R1:W-:Y:S01]  /*2ac0*/  @P1 STG.E.U16 desc[UR36][R168.64], R90 ;  /* 0x0000005aa8001986 */ /* 0x0003e2000c101524 */
[----:B------:R-:W-:Y:S05]  /*2ad0*/  @!P2 BRA `(.L_x_33) ;  /* 0x000000000004a947 */ /* 0x000fea0003800000 */
[----:B------:R2:W5:Y:S02]  /*2ae0*/  LDG.E.LTC128B.U16 R172, desc[UR36][R88.64+0x2] ;  /* 0x0000022458ac7981 */ /* 0x000564000c1e1520 */
.L_x_33:
[----:B------:R-:W-:Y:S05]  /*2af0*/  BSYNC B1 ;  /* 0x0000000000017941 */ /* 0x000fea0003800000 */
.L_x_32:
[----:B-1---5:R-:W-:Y:S01]  /*2b00*/  HADD2.F32 R90, -RZ, R172.H0_H0 ;  /* 0x200000acff5a7230 */ /* 0x022fe20000004100 */
[----:B------:R-:W-:Y:S01]  /*2b10*/  ISETP.GT.AND P1, PT, R0, 0x8, P3 ;  /* 0x000000080000780c */ /* 0x000fe20001f24270 */
[----:B------:R-:W-:Y:S03]  /*2b20*/  BSSY B1, `(.L_x_34) ;  /* 0x000000a000017945 */ /* 0x000fe60003800000 */
[----:B------:R-:W-:-:S04]  /*2b30*/  FMUL R90, R90, R155 ;  /* 0x0000009b5a5a7220 */ /* 0x000fc80000400000 */
[----:B------:R-:W-:Y:S01]  /*2b40*/  FFMA R90, R91, R154, R90 ;  /* 0x0000009a5b5a7223 */ /* 0x000fe2000000005a */
[----:B------:R-:W-:-:S04]  /*2b50*/  @P2 IMAD.MOV.U32 R91, RZ, RZ, R169 ;  /* 0x000000ffff5b2224 */ /* 0x000fc800078e00a9 */
[----:B------:R-:W-:-:S04]  /*2b60*/  F2FP.F16.F32.PACK_AB R90, RZ, R90 ;  /* 0x0000005aff5a723e */ /* 0x000fc800000000ff */
[----:B------:R-:W-:Y:S01]  /*2b70*/  PRMT R166, R90, 0x7610, R166 ;  /* 0x000076105aa67816 */ /* 0x000fe200000000a6 */
[----:B------:R-:W-:-:S05]  /*2b80*/  @P2 IMAD.MOV.U32 R90, RZ, RZ, R168 ;  /* 0x000000ffff5a2224 */ /* 0x000fca00078e00a8 */
[----:B------:R1:W-:Y:S01]  /*2b90*/  @P2 STG.E.U16 desc[UR36][R90.64+0x2], R166 ;  /* 0x000002a65a002986 */ /* 0x0003e2000c101524 */
[----:B------:R-:W-:Y:S05]  /*2ba0*/  @!P1 BRA `(.L_x_35) ;  /* 0x0000000000049947 */ /* 0x000fea0003800000 */
[----:B------:R3:W5:Y:S02]  /*2bb0*/  LDG.E.LTC128B.U16 R172, desc[UR36][R160.64+0x10] ;  /* 0x00001024a0ac7981 */ /* 0x000764000c1e1520 */
.L_x_35:
[----:B------:R-:W-:Y:S05]  /*2bc0*/  BSYNC B1 ;  /* 0x0000000000017941 */ /* 0x000fea0003800000 */
.L_x_34:
[----:B-1---5:R-:W-:Y:S01]  /*2bd0*/  HADD2.F32 R90, -RZ, R172.H0_H0 ;  /* 0x200000acff5a7230 */ /* 0x022fe20000004100 */
[----:B------:R-:W-:Y:S01]  /*2be0*/  ISETP.GT.AND P2, PT, R0, 0x9, P3 ;  /* 0x000000090000780c */ /* 0x000fe20001f44270 */
[----:B------:R-:W-:Y:S03]  /*2bf0*/  BSSY B1, `(.L_x_36) ;  /* 0x000000a000017945 */ /* 0x000fe60003800000 */
[----:B------:R-:W-:Y:S01]  /*2c00*/  FMUL R91, R90, R155 ;  /* 0x0000009b5a5b7220 */ /* 0x000fe20000400000 */
[----:B------:R-:W-:-:S03]  /*2c10*/  @P1 IMAD.MOV.U32 R90, RZ, RZ, R158 ;  /* 0x000000ffff5a1224 */ /* 0x000fc600078e009e */
[----:B------:R-:W-:-:S05]  /*2c20*/  FFMA R91, R92, R154, R91 ;  /* 0x0000009a5c5b7223 */ /* 0x000fca000000005b */
[----:B------:R-:W-:-:S04]  /*2c30*/  F2FP.F16.F32.PACK_AB R91, RZ, R91 ;  /* 0x0000005bff5b723e */ /* 0x000fc800000000ff */
[----:B------:R-:W-:Y:S02]  /*2c40*/  PRMT R92, R91, 0x7610, R92 ;  /* 0x000076105b5c7816 */ /* 0x000fe4000000005c */
[----:B------:R-:W-:-:S05]  /*2c50*/  @P1 MOV R91, R159 ;  /* 0x0000009f005b1202 */ /* 0x000fca0000000f00 */
[----:B------:R1:W-:Y:S01]  /*2c60*/  @P1 STG.E.U16 desc[UR36][R90.64+0x10], R92 ;  /* 0x0000105c5a001986 */ /* 0x0003e2000c101524 */
[----:B------:R-:W-:Y:S05]  /*2c70*/  @!P2 BRA `(.L_x_37) ;  /* 0x000000000004a947 */ /* 0x000fea0003800000 */
[----:B------:R4:W5:Y:S02]  /*2c80*/  LDG.E.LTC128B.U16 R172, desc[UR36][R160.64+0x12] ;  /* 0x00001224a0ac7981 */ /* 0x000964000c1e1520 */
.L_x_37:
[----:B------:R-:W-:Y:S05]  /*2c90*/  BSYNC B1 ;  /* 0x0000000000017941 */ /* 0x000fea0003800000 */
.L_x_36:
[----:B-1---5:R-:W-:Y:S01]  /*2ca0*/  HADD2.F32 R90, -RZ, R172.H0_H0 ;  /* 0x200000acff5a7230 */ /* 0x022fe20000004100 */
[----:B------:R-:W-:Y:S01]  /*2cb0*/  ISETP.GT.AND P1, PT, R0, 0x8, P0 ;  /* 0x000000080000780c */ /* 0x000fe20000724270 */
[----:B------:R-:W-:Y:S01]  /*2cc0*/  @P2 IMAD.MOV.U32 R91, RZ, RZ, R159 ;  /* 0x000000ffff5b2224 */ /* 0x000fe200078e009f */
[----:B------:R-:W-:Y:S02]  /*2cd0*/  BSSY B1, `(.L_x_38) ;  /* 0x0000009000017945 */ /* 0x000fe40003800000 */
[----:B------:R-:W-:-:S04]  /*2ce0*/  FMUL R90, R90, R155 ;  /* 0x0000009b5a5a7220 */ /* 0x000fc80000400000 */
[----:B------:R-:W-:-:S05]  /*2cf0*/  FFMA R90, R93, R154, R90 ;  /* 0x0000009a5d5a7223 */ /* 0x000fca000000005a */
[----:B------:R-:W-:-:S04]  /*2d00*/  F2FP.F16.F32.PACK_AB R90, RZ, R90 ;  /* 0x0000005aff5a723e */ /* 0x000fc800000000ff */
[----:B------:R-:W-:Y:S01]  /*2d10*/  PRMT R92, R90, 0x7610, R92 ;  /* 0x000076105a5c7816 */ /* 0x000fe2000000005c */
[----:B------:R-:W-:-:S05]  /*2d20*/  @P2 IMAD.MOV.U32 R90, RZ, RZ, R158 ;  /* 0x000000ffff5a2224 */ /* 0x000fca00078e009e */
[----:B------:R1:W-:Y:S01]  /*2d30*/  @P2 STG.E.U16 desc[UR36][R90.64+0x12], R92 ;  /* 0x0000125c5a002986 */ /* 0x0003e2000c101524 */
[----:B------:R-:W-:Y:S05]  /*2d40*/  @!P1 BRA `(.L_x_39) ;  /* 0x0000000000049947 */ /* 0x000fea0003800000 */
[----:B------:R0:W5:Y:S02]  /*2d50*/  LDG.E.LTC128B.U16 R172, desc[UR36][R88.64+0x10] ;  /* 0x0000102458ac7981 */ /* 0x000164000c1e1520 */
.L_x_39:
[----:B------:R-:W-:Y:S05]  /*2d60*/  BSYNC B1 ;  /* 0x0000000000017941 */ /* 0x000fea0003800000 */
.L_x_38:
[----:B-1---5:R-:W-:Y:S01]  /*2d70*/  HADD2.F32 R90, -RZ, R172.H0_H0 ;  /* 0x200000acff5a7230 */ /* 0x022fe20000004100 */
[----:B------:R-:W-:Y:S01]  /*2d80*/  ISETP.GT.AND P2, PT, R0, 0x9, P0 ;  /* 0x000000090000780c */ /* 0x000fe20000744270 */
[----:B------:R-:W-:Y:S03]  /*2d90*/  BSSY B1, `(.L_x_40) ;  /* 0x000000a000017945 */ /* 0x000fe60003800000 */
[----:B------:R-:W-:Y:S01]  /*2da0*/  FMUL R91, R90, R155 ;  /* 0x0000009b5a5b7220 */ /* 0x000fe20000400000 */
[----:B------:R-:W-:-:S03]  /*2db0*/  @P1 IMAD.MOV.U32 R90, RZ, RZ, R168 ;  /* 0x000000ffff5a1224 */ /* 0x000fc600078e00a8 */
[----:B------:R-:W-:-:S05]  /*2dc0*/  FFMA R91, R94, R154, R91 ;  /* 0x0000009a5e5b7223 */ /* 0x000fca000000005b */
[----:B------:R-:W-:-:S04]  /*2dd0*/  F2FP.F16.F32.PACK_AB R91, RZ, R91 ;  /* 0x0000005bff5b723e */ /* 0x000fc800000000ff */
[----:B------:R-:W-:Y:S01]  /*2de0*/  PRMT R92, R91, 0x7610, R92 ;  /* 0x000076105b5c7816 */ /* 0x000fe2000000005c */
[----:B------:R-:W-:-:S05]  /*2df0*/  @P1 IMAD.MOV.U32 R91, RZ, RZ, R169 ;  /* 0x000000ffff5b1224 */ /* 0x000fca00078e00a9 */
[----:B------:R1:W-:Y:S01]  /*2e00*/  @P1 STG.E.U16 desc[UR36][R90.64+0x10], R92 ;  /* 0x0000105c5a001986 */ /* 0x0003e2000c101524 */
[----:B------:R-:W-:Y:S05]  /*2e10*/  @!P2 BRA `(.L_x_41) ;  /* 0x000000000004a947 */ /* 0x000fea0003800000 */
[----:B------:R0:W5:Y:S02]  /*2e20*/  LDG.E.LTC128B.U16 R172, desc[UR36][R88.64+0x12] ;  /* 0x0000122458ac7981 */ /* 0x000164000c1e1520 */
.L_x_41:
[----:B------:R-:W-:Y:S05]  /*2e30*/  BSYNC B1 ;  /* 0x0000000000017941 */ /* 0x000fea0003800000 */
.L_x_40:
        /* <DEDUP_REMOVED lines=12> */
.L_x_43:
[----:B------:R-:W-:Y:S05]  /*2f00*/  BSYNC B1 ;  /* 0x0000000000017941 */ /* 0x000fea0003800000 */
.L_x_42:
[----:B-1---5:R-:W-:Y:S01]  /*2f10*/  HADD2.F32 R90, -RZ, R172.H0_H0 ;  /* 0x200000acff5a7230 */ /* 0x022fe20000004100 */
[----:B------:R-:W-:Y:S01]  /*2f20*/  ISETP.GT.AND P2, PT, R0, 0x11, P3 ;  /* 0x000000110000780c */ /* 0x000fe20001f44270 */
[----:B------:R-:W-:Y:S03]  /*2f30*/  BSSY B1, `(.L_x_44) ;  /* 0x000000a000017945 */ /* 0x000fe60003800000 */
[----:B------:R-:W-:Y:S01]  /*2f40*/  FMUL R91, R90, R155 ;  /* 0x0000009b5a5b7220 */ /* 0x000fe20000400000 */
[----:B------:R-:W-:-:S03]  /*2f50*/  @P1 MOV R90, R158 ;  /* 0x0000009e005a1202 */ /* 0x000fc60000000f00 */
[----:B------:R-:W-:-:S05]  /*2f60*/  FFMA R91, R96, R154, R91 ;  /* 0x0000009a605b7223 */ /* 0x000fca000000005b */
[----:B------:R-:W-:-:S04]  /*2f70*/  F2FP.F16.F32.PACK_AB R91, RZ, R91 ;  /* 0x0000005bff5b723e */ /* 0x000fc800000000ff */
[----:B------:R-:W-:Y:S01]  /*2f80*/  PRMT R92, R91, 0x7610, R92 ;  /* 0x000076105b5c7816 */ /* 0x000fe2000000005c */
[----:B------:R-:W-:-:S05]  /*2f90*/  @P1 IMAD.MOV.U32 R91, RZ, RZ, R159 ;  /* 0x000000ffff5b1224 */ /* 0x000fca00078e009f */
[----:B------:R1:W-:Y:S01]  /*2fa0*/  @P1 STG.E.U16 desc[UR36][R90.64+0x20], R92 ;  /* 0x0000205c5a001986 */ /* 0x0003e2000c101524 */
[----:B------:R-:W-:Y:S05]  /*2fb0*/  @!P2 BRA `(.L_x_45) ;  /* 0x000000000004a947 */ /* 0x000fea0003800000 */
[----:B------:R0:W5:Y:S02]  /*2fc0*/  LDG.E.LTC128B.U16 R172, desc[UR36][R160.64+0x22] ;  /* 0x00002224a0ac7981 */ /* 0x000164000c1e1520 */
.L_x_45:
[----:B------:R-:W-:Y:S05]  /*2fd0*/  BSYNC B1 ;  /* 0x0000000000017941 */ /* 0x000fea0003800000 */
.L_x_44:
        /* <DEDUP_REMOVED lines=12> */
.L_x_47:
[----:B------:R-:W-:Y:S05]  /*30a0*/  BSYNC B1 ;  /* 0x0000000000017941 */ /* 0x000fea0003800000 */
.L_x_46:
        /* <DEDUP_REMOVED lines=12> */
.L_x_49:
[----:B------:R-:W-:Y:S05]  /*3170*/  BSYNC B1 ;  /* 0x0000000000017941 */ /* 0x000fea0003800000 */
.L_x_48:
[----:B-1---5:R-:W-:Y:S01]  /*3180*/  HADD2.F32 R90, -RZ, R172.H0_H0 ;  /* 0x200000acff5a7230 */ /* 0x022fe20000004100 */
[----:B------:R-:W-:Y:S01]  /*3190*/  @P2 MOV R91, R169 ;  /* 0x000000a9005b2202 */ /* 0x000fe20000000f00 */
[----:B------:R-:W-:Y:S01]  /*31a0*/  BSSY B1, `(.L_x_50) ;  /* 0x000000a000017945 */ /* 0x000fe20003800000 */
[----:B------:R-:W-:Y:S02]  /*31b0*/  ISETP.GT.AND P1, PT, R0, 0x18, P3 ;  /* 0x000000180000780c */ /* 0x000fe40001f24270 */
        /* <DEDUP_REMOVED lines=8> */
.L_x_51:
[----:B------:R-:W-:Y:S05]  /*3240*/  BSYNC B1 ;  /* 0x0000000000017941 */ /* 0x000fea0003800000 */
.L_x_50:
        /* <DEDUP_REMOVED lines=12> */
.L_x_53:
[----:B------:R-:W-:Y:S05]  /*3310*/  BSYNC B1 ;  /* 0x0000000000017941 */ /* 0x000fea0003800000 */
.L_x_52:
        /* <DEDUP_REMOVED lines=12> */
.L_x_55:
[----:B------:R-:W-:Y:S05]  /*33e0*/  BSYNC B1 ;  /* 0x0000000000017941 */ /* 0x000fea0003800000 */
.L_x_54:
        /* <DEDUP_REMOVED lines=12> */
.L_x_57:
[----:B------:R-:W-:Y:S05]  /*34b0*/  BSYNC B1 ;  /* 0x0000000000017941 */ /* 0x000fea0003800000 */
.L_x_56:
[----:B-1---5:R-:W-:Y:S01]  /*34c0*/  HADD2.F32 R90, -RZ, R172.H0_H0 ;  /* 0x200000acff5a7230 */ /* 0x022fe20000004100 */
[----:B------:R-:W-:Y:S01]  /*34d0*/  ISETP.GT.AND P1, PT, R0, 0x20, P3 ;  /* 0x000000200000780c */ /* 0x000fe20001f24270 */
[----:B------:R-:W-:Y:S01]  /*34e0*/  @P2 IMAD.MOV.U32 R91, RZ, RZ, R169 ;  /* 0x000000ffff5b2224 */ /* 0x000fe200078e00a9 */
[----:B------:R-:W-:Y:S02]  /*34f0*/  BSSY B1, `(.L_x_58) ;  /* 0x0000009000017945 */ /* 0x000fe40003800000 */
[----:B------:R-:W-:-:S04]  /*3500*/  FMUL R90, R90, R155 ;  /* 0x0000009b5a5a7220 */ /* 0x000fc80000400000 */
[----:B------:R-:W-:-:S05]  /*3510*/  FFMA R90, R103, R154, R90 ;  /* 0x0000009a675a7223 */ /* 0x000fca000000005a */
[----:B------:R-:W-:-:S04]  /*3520*/  F2FP.F16.F32.PACK_AB R90, RZ, R90 ;  /* 0x0000005aff5a723e */ /* 0x000fc800000000ff */
[----:B------:R-:W-:Y:S02]  /*3530*/  PRMT R92, R90, 0x7610, R92 ;  /* 0x000076105a5c7816 */ /* 0x000fe4000000005c */
[----:B------:R-:W-:-:S05]  /*3540*/  @P2 MOV R90, R168 ;  /* 0x000000a8005a2202 */ /* 0x000fca0000000f00 */
[----:B------:R1:W-:Y:S01]  /*3550*/  @P2 STG.E.U16 desc[UR36][R90.64+0x32], R92 ;  /* 0x0000325c5a002986 */ /* 0x0003e2000c101524 */
[----:B------:R-:W-:Y:S05]  /*3560*/  @!P1 BRA `(.L_x_59) ;  /* 0x0000000000049947 */ /* 0x000fea0003800000 */
[----:B------:R0:W5:Y:S02]  /*3570*/  LDG.E.LTC128B.U16 R172, desc[UR36][R160.64+0x40] ;  /* 0x00004024a0ac7981 */ /* 0x000164000c1e1520 */
.L_x_59:
[----:B------:R-:W-:Y:S05]  /*3580*/  BSYNC B1 ;  /* 0x0000000000017941 */ /* 0x000fea0003800000 */
.L_x_58:
        /* <DEDUP_REMOVED lines=12> */
.L_x_61:
[----:B------:R-:W-:Y:S05]  /*3650*/  BSYNC B1 ;  /* 0x0000000000017941 */ /* 0x000fea0003800000 */
.L_x_60:
        /* <DEDUP_REMOVED lines=12> */
.L_x_63:
[----:B------:R-:W-:Y:S05]  /*3720*/  BSYNC B1 ;  /* 0x0000000000017941 */ /* 0x000fea0003800000 */
.L_x_62:
        /* <DEDUP_REMOVED lines=12> */
.L_x_65:
[----:B------:R-:W-:Y:S05]  /*37f0*/  BSYNC B1 ;  /* 0x0000000000017941 */ /* 0x000fea0003800000 */
.L_x_64:
        /* <DEDUP_REMOVED lines=12> */
.L_x_67:
[----:B------:R-:W-:Y:S05]  /*38c0*/  BSYNC B1 ;  /* 0x0000000000017941 */ /* 0x000fea0003800000 */
.L_x_66:
        /* <DEDUP_REMOVED lines=12> */
.L_x_69:
[----:B------:R-:W-:Y:S05]  /*3990*/  BSYNC B1 ;  /* 0x0000000000017941 */ /* 0x000fea0003800000 */
.L_x_68:
        /* <DEDUP_REMOVED lines=12> */
.L_x_71:
[----:B------:R-:W-:Y:S05]  /*3a60*/  BSYNC B1 ;  /* 0x0000000000017941 */ /* 0x000fea0003800000 */
.L_x_70:
        /* <DEDUP_REMOVED lines=12> */
.L_x_73:
[----:B------:R-:W-:Y:S05]  /*3b30*/  BSYNC B1 ;  /* 0x0000000000017941 */ /* 0x000fea0003800000 */
.L_x_72:
        /* <DEDUP_REMOVED lines=12> */
.L_x_75:
[----:B------:R-:W-:Y:S05]  /*3c00*/  BSYNC B1 ;  /* 0x0000000000017941 */ /* 0x000fea0003800000 */
.L_x_74:
        /* <DEDUP_REMOVED lines=12> */
.L_x_77:
[----:B------:R-:W-:Y:S05]  /*3cd0*/  BSYNC B1 ;  /* 0x0000000000017941 */ /* 0x000fea0003800000 */
.L_x_76:
        /* <DEDUP_REMOVED lines=12> */
.L_x_79:
[----:B------:R-:W-:Y:S05]  /*3da0*/  BSYNC B1 ;  /* 0x0000000000017941 */ /* 0x000fea0003800000 */
.L_x_78:
        /* <DEDUP_REMOVED lines=12> */
.L_x_81:
[----:B------:R-:W-:Y:S05]  /*3e70*/  BSYNC B1 ;  /* 0x0000000000017941 */ /* 0x000fea0003800000 */
.L_x_80:
        /* <DEDUP_REMOVED lines=12> */
.L_x_83:
[----:B------:R-:W-:Y:S05]  /*3f40*/  BSYNC B1 ;  /* 0x0000000000017941 */ /* 0x000fea0003800000 */
.L_x_82:
        /* <DEDUP_REMOVED lines=12> */
.L_x_85:
[----:B------:R-:W-:Y:S05]  /*4010*/  BSYNC B1 ;  /* 0x0000000000017941 */ /* 0x000fea0003800000 */
.L_x_84:
        /* <DEDUP_REMOVED lines=12> */
.L_x_87:
[----:B------:R-:W-:Y:S05]  /*40e0*/  BSYNC B1 ;  /* 0x0000000000017941 */ /* 0x000fea0003800000 */
.L_x_86:
        /* <DEDUP_REMOVED lines=12> */
.L_x_89:
[----:B------:R-:W-:Y:S05]  /*41b0*/  BSYNC B1 ;  /* 0x0000000000017941 */ /* 0x000fea0003800000 */
.L_x_88:
        /* <DEDUP_REMOVED lines=12> */
.L_x_91:
[----:B------:R-:W-:Y:S05]  /*4280*/  BSYNC B1 ;  /* 0x0000000000017941 */ /* 0x000fea0003800000 */
.L_x_90:
        /* <DEDUP_REMOVED lines=12> */
.L_x_93:
[----:B------:R-:W-:Y:S05]  /*4350*/  BSYNC B1 ;  /* 0x0000000000017941 */ /* 0x000fea0003800000 */
.L_x_92:
        /* <DEDUP_REMOVED lines=12> */
.L_x_95:
[----:B------:R-:W-:Y:S05]  /*4420*/  BSYNC B1 ;  /* 0x0000000000017941 */ /* 0x000fea0003800000 */
.L_x_94:
        /* <DEDUP_REMOVED lines=12> */
.L_x_97:
[----:B------:R-:W-:Y:S05]  /*44f0*/  BSYNC B1 ;  /* 0x0000000000017941 */ /* 0x000fea0003800000 */
.L_x_96:
        /* <DEDUP_REMOVED lines=12> */
.L_x_99:
[----:B------:R-:W-:Y:S05]  /*45c0*/  BSYNC B1 ;  /* 0x0000000000017941 */ /* 0x000fea0003800000 */
.L_x_98:
        /* <DEDUP_REMOVED lines=12> */
.L_x_101:
[----:B------:R-:W-:Y:S05]  /*4690*/  BSYNC B1 ;  /* 0x0000000000017941 */ /* 0x000fea0003800000 */
.L_x_100:
        /* <DEDUP_REMOVED lines=12> */
.L_x_103:
[----:B------:R-:W-:Y:S05]  /*4760*/  BSYNC B1 ;  /* 0x0000000000017941 */ /* 0x000fea0003800000 */
.L_x_102:
        /* <DEDUP_REMOVED lines=12> */
.L_x_105:
[----:B------:R-:W-:Y:S05]  /*4830*/  BSYNC B1 ;  /* 0x0000000000017941 */ /* 0x000fea0003800000 */
.L_x_104:
        /* <DEDUP_REMOVED lines=12> */
.L_x_107:
[----:B------:R-:W-:Y:S05]  /*4900*/  BSYNC B1 ;  /* 0x0000000000017941 */ /* 0x000fea0003800000 */
.L_x_106:
        /* <DEDUP_REMOVED lines=12> */
.L_x_109:
[----:B------:R-:W-:Y:S05]  /*49d0*/  BSYNC B1 ;  /* 0x0000000000017941 */ /* 0x000fea0003800000 */
.L_x_108:
        /* <DEDUP_REMOVED lines=12> */
.L_x_111:
[----:B------:R-:W-:Y:S05]  /*4aa0*/  BSYNC B1 ;  /* 0x0000000000017941 */ /* 0x000fea0003800000 */
.L_x_110:
        /* <DEDUP_REMOVED lines=12> */
.L_x_113:
[----:B------:R-:W-:Y:S05]  /*4b70*/  BSYNC B1 ;  /* 0x0000000000017941 */ /* 0x000fea0003800000 */
.L_x_112:
        /* <DEDUP_REMOVED lines=12> */
.L_x_115:
[----:B------:R-:W-:Y:S05]  /*4c40*/  BSYNC B1 ;  /* 0x0000000000017941 */ /* 0x000fea0003800000 */
.L_x_114:
        /* <DEDUP_REMOVED lines=12> */
.L_x_117:
[----:B------:R-:W-:Y:S05]  /*4d10*/  BSYNC B1 ;  /* 0x0000000000017941 */ /* 0x000fea0003800000 */
.L_x_116:
        /* <DEDUP_REMOVED lines=12> */
.L_x_119:
[----:B------:R-:W-:Y:S05]  /*4de0*/  BSYNC B1 ;  /* 0x0000000000017941 */ /* 0x000fea0003800000 */
.L_x_118:
        /* <DEDUP_REMOVED lines=12> */
.L_x_121:
[----:B------:R-:W-:Y:S05]  /*4eb0*/  BSYNC B1 ;  /* 0x0000000000017941 */ /* 0x000fea0003800000 */
.L_x_120:
        /* <DEDUP_REMOVED lines=12> */
.L_x_123:
[----:B------:R-:W-:Y:S05]  /*4f80*/  BSYNC B1 ;  /* 0x0000000000017941 */ /* 0x000fea0003800000 */
.L_x_122:
        /* <DEDUP_REMOVED lines=12> */
.L_x_125:
[----:B------:R-:W-:Y:S05]  /*5050*/  BSYNC B1 ;  /* 0x0000000000017941 */ /* 0x000fea0003800000 */
.L_x_124:
        /* <DEDUP_REMOVED lines=12> */
.L_x_127:
[----:B------:R-:W-:Y:S05]  /*5120*/  BSYNC B1 ;  /* 0x0000000000017941 */ /* 0x000fea0003800000 */
.L_x_126:
        /* <DEDUP_REMOVED lines=12> */
.L_x_129:
[----:B------:R-:W-:Y:S05]  /*51f0*/  BSYNC B1 ;  /* 0x0000000000017941 */ /* 0x000fea0003800000 */
.L_x_128:
        /* <DEDUP_REMOVED lines=12> */
.L_x_131:
[----:B------:R-:W-:Y:S05]  /*52c0*/  BSYNC B1 ;  /* 0x0000000000017941 */ /* 0x000fea0003800000 */
.L_x_130:
        /* <DEDUP_REMOVED lines=12> */
.L_x_133:
[----:B------:R-:W-:Y:S05]  /*5390*/  BSYNC B1 ;  /* 0x0000000000017941 */ /* 0x000fea0003800000 */
.L_x_132:
        /* <DEDUP_REMOVED lines=12> */
.L_x_135:
[----:B------:R-:W-:Y:S05]  /*5460*/  BSYNC B1 ;  /* 0x0000000000017941 */ /* 0x000fea0003800000 */
.L_x_134:
        /* <DEDUP_REMOVED lines=12> */
.L_x_137:
[----:B------:R-:W-:Y:S05]  /*5530*/  BSYNC B1 ;  /* 0x0000000000017941 */ /* 0x000fea0003800000 */
.L_x_136:
        /* <DEDUP_REMOVED lines=12> */
.L_x_139:
[----:B------:R-:W-:Y:S05]  /*5600*/  BSYNC B1 ;  /* 0x0000000000017941 */ /* 0x000fea0003800000 */
.L_x_138:
        /* <DEDUP_REMOVED lines=12> */
.L_x_141:
[----:B------:R-:W-:Y:S05]  /*56d0*/  BSYNC B1 ;  /* 0x0000000000017941 */ /* 0x000fea0003800000 */
.L_x_140:
        /* <DEDUP_REMOVED lines=12> */
.L_x_143:
[----:B------:R-:W-:Y:S05]  /*57a0*/  BSYNC B1 ;  /* 0x0000000000017941 */ /* 0x000fea0003800000 */
.L_x_142:
        /* <DEDUP_REMOVED lines=12> */
.L_x_145:
[----:B------:R-:W-:Y:S05]  /*5870*/  BSYNC B1 ;  /* 0x0000000000017941 */ /* 0x000fea0003800000 */
.L_x_144:
        /* <DEDUP_REMOVED lines=12> */
.L_x_147:
[----:B------:R-:W-:Y:S05]  /*5940*/  BSYNC B1 ;  /* 0x0000000000017941 */ /* 0x000fea0003800000 */
.L_x_146:
        /* <DEDUP_REMOVED lines=12> */
.L_x_149:
[----:B------:R-:W-:Y:S05]  /*5a10*/  BSYNC B1 ;  /* 0x0000000000017941 */ /* 0x000fea0003800000 */
.L_x_148:
        /* <DEDUP_REMOVED lines=12> */
.L_x_151:
[----:B------:R-:W-:Y:S05]  /*5ae0*/  BSYNC B1 ;  /* 0x0000000000017941 */ /* 0x000fea0003800000 */
.L_x_150:
[----:B-----5:R-:W-:Y:S01]  /*5af0*/  HADD2.F32 R8, -RZ, R172.H0_H0 ;  /* 0x200000acff087230 */ /* 0x020fe20000004100 */
[----:B------:R-:W-:Y:S01]  /*5b00*/  ISETP.GT.AND P1, PT, R0, 0x79, P0 ;  /* 0x000000790000780c */ /* 0x000fe20000724270 */
[----:B------:R-:W-:Y:S01]  /*5b10*/  BSSY B1, `(.L_x_152) ;  /* 0x000000c000017945 */ /* 0x000fe20003800000 */
[----:B------:R-:W-:Y:S02]  /*5b20*/  IADD3 R153, P0, R153, 0x80, RZ ;  /* 0x0000008099997810 */ /* 0x000fe40007f1e0ff */
[----:B-1----:R-:W-:Y:S01]  /*5b30*/  FMUL R91, R8, R155 ;  /* 0x0000009b085b7220 */ /* 0x002fe20000400000 */
[----:B------:R-:W-:-:S03]  /*5b40*/  @P2 IMAD.MOV.U32 R8, RZ, RZ, R168 ;  /* 0x000000ffff082224 */ /* 0x000fc600078e00a8 */
[----:B------:R-:W-:-:S05]  /*5b50*/  FFMA R91, R150, R154, R91 ;  /* 0x0000009a965b7223 */ /* 0x000fca000000005b */
[----:B------:R-:W-:-:S04]  /*5b60*/  F2FP.F16.F32.PACK_AB R91, RZ, R91 ;  /* 0x0000005bff5b723e */ /* 0x000fc800000000ff */
[----:B------:R-:W-:Y:S01]  /*5b70*/  PRMT R90, R91, 0x7610, R90 ;  /* 0x000076105b5a7816 */ /* 0x000fe2000000005a */
[----:B------:R-:W-:Y:S02]  /*5b80*/  IMAD.X R91, RZ, RZ, R9, P0 ;  /* 0x000000ffff5b7224 */ /* 0x000fe400000e0609 */
[----:B------:R-:W-:-:S05]  /*5b90*/  @P2 IMAD.MOV.U32 R9, RZ, RZ, R169 ;  /* 0x000000ffff092224 */ /* 0x000fca00078e00a9 */
[----:B------:R1:W-:Y:S01]  /*5ba0*/  @P2 STG.E.U16 desc[UR36][R8.64+0xf0], R90 ;  /* 0x0000f05a08002986 */ /* 0x0003e2000c101524 */
[----:B------:R-:W-:Y:S05]  /*5bb0*/  @!P1 BRA `(.L_x_153) ;  /* 0x0000000000049947 */ /* 0x000fea0003800000 */
[----:B------:R0:W5:Y:S02]  /*5bc0*/  LDG.E.LTC128B.U16 R172, desc[UR36][R88.64+0xf2] ;  /* 0x0000f22458ac7981 */ /* 0x000164000c1e1520 */
.L_x_153:
[----:B------:R-:W-:Y:S05]  /*5bd0*/  BSYNC B1 ;  /* 0x0000000000017941 */ /* 0x000fea0003800000 */
.L_x_152:
[----:B-1---5:R-:W-:Y:S01]  /*5be0*/  HADD2.F32 R8, -RZ, R172.H0_H0 ;  /* 0x200000acff087230 */ /* 0x022fe20000004100 */
[----:B------:R-:W-:Y:S01]  /*5bf0*/  ISETP.GT.AND P0, PT, R3, 0x80, PT ;  /* 0x000000800300780c */ /* 0x000fe20003f04270 */
[----:B------:R-:W-:-:S03]  /*5c00*/  IMAD R90, R91, R14, RZ ;  /* 0x0000000e5b5a7224 */ /* 0x000fc600078e02ff */
[----:B0-2---:R-:W-:Y:S01]  /*5c10*/  FMUL R88, R8, R155 ;  /* 0x0000009b08587220 */ /* 0x005fe20000400000 */
[C---:B------:R-:W-:Y:S01]  /*5c20*/  IMAD R97, R153.reuse, R15, R90 ;  /* 0x0000000f99617224 */ /* 0x040fe200078e025a */
[----:B------:R-:W-:Y:S01]  /*5c30*/  ISETP.GT.AND P3, PT, R0, RZ, P0 ;  /* 0x000000ff0000720c */ /* 0x000fe20000764270 */
[----:B------:R-:W-:-:S04]  /*5c40*/  IMAD.WIDE.U32 R8, R153, R14, R156 ;  /* 0x0000000e99087225 */ /* 0x000fc800078e009c */
[----:B------:R-:W-:Y:S01]  /*5c50*/  FFMA R151, R151, R154, R88 ;  /* 0x0000009a97977223 */ /* 0x000fe20000000058 */
[----:B------:R-:W-:Y:S01]  /*5c60*/  IMAD.IADD R9, R9, 0x1, R97 ;  /* 0x0000000109097824 */ /* 0x000fe200078e0261 */
[----:B------:R-:W-:-:S03]  /*5c70*/  LEA R88, P2, R8, R10, 0x1 ;  /* 0x0000000a08587211 */ /* 0x000fc600078408ff */
[----:B------:R-:W-:Y:S02]  /*5c80*/  F2FP.F16.F32.PACK_AB R151, RZ, R151 ;  /* 0x00000097ff97723e */ /* 0x000fe400000000ff */
[----:B------:R-:W-:-:S03]  /*5c90*/  LEA.HI.X R89, R8, R11, R9, 0x1, P2 ;  /* 0x0000000b08597211 */ /* 0x000fc600010f0c09 */
[----:B------:R0:W-:Y:S04]  /*5ca0*/  @P1 STG.E.U16 desc[UR36][R168.64+0xf2], R151 ;  /* 0x0000f297a8001986 */ /* 0x0001e8000c101524 */
[----:B------:R-:W2:Y:S01]  /*5cb0*/  @P3 LDG.E.LTC128B.U16 R172, desc[UR36][R88.64] ;  /* 0x0000002458ac3981 */ /* 0x000ea2000c1e1520 */
[----:B------:R-:W-:Y:S01]  /*5cc0*/  IMAD.WIDE.U32 R8, R153, R14, R6 ;  /* 0x0000000e99087225 */ /* 0x000fe200078e0006 */
[----:B------:R-:W-:Y:S01]  /*5cd0*/  SHF.L.U64.HI R95, R4, 0x8, R5 ;  /* 0x00000008045f7819 */ /* 0x000fe20000010205 */
[----:B------:R-:W-:Y:S01]  /*5ce0*/  BSSY B1, `(.L_x_154) ;  /* 0x0000011000017945 */ /* 0x000fe20003800000 */
[----:B------:R-:W-:Y:S01]  /*5cf0*/  ISETP.GT.AND P2, PT, R0, 0x1, P0 ;  /* 0x000000010000780c */ /* 0x000fe20000744270 */
[----:B------:R-:W-:Y:S01]  /*5d00*/  IMAD.SHL.U32 R93, R4, 0x100, RZ ;  /* 0x00000100045d7824 */ /* 0x000fe200078e00ff */
[----:B------:R-:W-:Y:S01]  /*5d10*/  IADD3 R9, R97, R9, RZ ;  /* 0x0000000961097210 */ /* 0x000fe20007ffe0ff */
[----:B--2---:R-:W-:-:S05]  /*5d20*/  HADD2.F32 R90, -RZ, R172.H0_H0 ;  /* 0x200000acff5a7230 */ /* 0x004fca0000004100 */
[----:B------:R-:W-:Y:S01]  /*5d30*/  FMUL R15, R90, R155 ;  /* 0x0000009b5a0f7220 */ /* 0x000fe20000400000 */
[----:B------:R-:W-:Y:S01]  /*5d40*/  IMAD.WIDE.U32 R90, R23, R12, R8 ;  /* 0x0000000c175a7225 */ /* 0x000fe200078e0008 */
[----:B------:R-:W-:-:S03]  /*5d50*/  IADD3 R8, P1, R93, R158, RZ ;  /* 0x0000009e5d087210 */ /* 0x000fc60007f3e0ff */
[----:B------:R-:W-:Y:S01]  /*5d60*/  FFMA R15, R24, R154, R15 ;  /* 0x0000009a180f7223 */ /* 0x000fe2000000000f */
[----:B------:R-:W-:Y:S01]  /*5d70*/  IMAD.IADD R5, R13, 0x1, R91 ;  /* 0x000000010d057824 */ /* 0x000fe200078e025b */
[C---:B------:R-:W-:Y:S01]  /*5d80*/  LEA R4, P4, R90.reuse, R10, 0x1 ;  /* 0x0000000a5a047211 */ /* 0x040fe200078808ff */
[----:B------:R-:W-:Y:S02]  /*5d90*/  IMAD.X R9, R95, 0x1, R159, P1 ;  /* 0x000000015f097824 */ /* 0x000fe400008e069f */
[----:B------:R-:W-:Y:S02]  /*5da0*/  F2FP.F16.F32.PACK_AB R15, RZ, R15 ;  /* 0x0000000fff0f723e */ /* 0x000fe400000000ff */
[----:B------:R-:W-:-:S03]  /*5db0*/  LEA.HI.X R5, R90, R11, R5, 0x1, P4 ;  /* 0x0000000b5a057211 */ /* 0x000fc600020f0c05 */
[----:B------:R0:W-:Y:S01]  /*5dc0*/  @P3 STG.E.U16 desc[UR36][R8.64], R15 ;  /* 0x0000000f08003986 */ /* 0x0001e2000c101524 */
[----:B------:R-:W-:Y:S05]  /*5dd0*/  @!P2 BRA `(.L_x_155) ;  /* 0x000000000004a947 */ /* 0x000fea0003800000 */
[----:B------:R1:W5:Y:S02]  /*5de0*/  LDG.E.LTC128B.U16 R172, desc[UR36][R4.64+0x2] ;  /* 0x0000022404ac7981 */ /* 0x000364000c1e1520 */
.L_x_155:
[----:B------:R-:W-:Y:S05]  /*5df0*/  BSYNC B1 ;  /* 0x0000000000017941 */ /* 0x000fea0003800000 */
.L_x_154:
[----:B-----5:R-:W-:Y:S01]  /*5e00*/  HADD2.F32 R24, -RZ, R172.H0_H0 ;  /* 0x200000acff187230 */ /* 0x020fe20000004100 */
[----:B------:R-:W-:Y:S01]  /*5e10*/  ISETP.GT.AND P1, PT, R3, 0x88, PT ;  /* 0x000000880300780c */ /* 0x000fe20003f24270 */
[----:B0-----:R-:W-:Y:S01]  /*5e20*/  IMAD.WIDE.U32 R14, R153, R14, R162 ;  /* 0x0000000e990e7225 */ /* 0x001fe200078e00a2 */
[----:B------:R-:W-:Y:S03]  /*5e30*/  BSSY B1, `(.L_x_156) ;  /* 0x000000e000017945 */ /* 0x000fe60003800000 */
[----:B------:R-:W-:Y:S01]  /*5e40*/  FMUL R24, R24, R155 ;  /* 0x0000009b18187220 */ /* 0x000fe20000400000 */
[----:B------:R-:W-:Y:S01]  /*5e50*/  ISETP.GT.AND P3, PT, R0, RZ, P1 ;  /* 0x000000ff0000720c */ /* 0x000fe20000f64270 */
[----:B------:R-:W-:Y:S01]  /*5e60*/  IMAD.IADD R97, R97, 0x1, R15 ;  /* 0x0000000161617824 */ /* 0x000fe200078e020f */
[----:B------:R-:W-:Y:S01]  /*5e70*/  IADD3 R21, P5, R20, R14, RZ ;  /* 0x0000000e14157210 */ /* 0x000fe20007fbe0ff */
[----:B------:R-:W-:Y:S01]  /*5e80*/  FFMA R24, R25, R154, R24 ;  /* 0x0000009a19187223 */ /* 0x000fe20000000018 */
[----:B------:R-:W-:-:S03]  /*5e90*/  IADD3 R20, P4, R6, R14, RZ ;  /* 0x0000000e06147210 */ /* 0x000fc60007f9e0ff */
[----:B------:R-:W-:Y:S01]  /*5ea0*/  IMAD.X R156, R97, 0x1, R157, P5 ;  /* 0x00000001619c7824 */ /* 0x000fe200028e069d */
[----:B------:R-:W-:Y:S02]  /*5eb0*/  F2FP.F16.F32.PACK_AB R24, RZ, R24 ;  /* 0x00000018ff18723e */ /* 0x000fe400000000ff */
[----:B------:R-:W-:-:S03]  /*5ec0*/  LEA R14, P5, R21, R10, 0x1 ;  /* 0x0000000a150e7211 */ /* 0x000fc600078a08ff */
[----:B------:R0:W-:Y:S01]  /*5ed0*/  @P2 STG.E.U16 desc[UR36][R8.64+0x2], R24 ;  /* 0x0000021808002986 */ /* 0x0001e2000c101524 */
[----:B------:R-:W-:Y:S01]  /*5ee0*/  LEA.HI.X R15, R21, R11, R156, 0x1, P5 ;  /* 0x0000000b150f7211 */ /* 0x000fe200028f0c9c */
[----:B------:R-:W-:Y:S08]  /*5ef0*/  @!P3 BRA `(.L_x_157) ;  /* 0x000000000004b947 */ /* 0x000ff00003800000 */
[----:B------:R2:W5:Y:S02]  /*5f00*/  LDG.E.LTC128B.U16 R172, desc[UR36][R14.64] ;  /* 0x000000240eac7981 */ /* 0x000564000c1e1520 */
.L_x_157:
[----:B------:R-:W-:Y:S05]  /*5f10*/  BSYNC B1 ;  /* 0x0000000000017941 */ /* 0x000fea0003800000 */
.L_x_156:
[----:B-----5:R-:W-:Y:S01]  /*5f20*/  HADD2.F32 R6, -RZ, R172.H0_H0 ;  /* 0x200000acff067230 */ /* 0x020fe20000004100 */
[----:B------:R-:W-:Y:S01]  /*5f30*/  ISETP.GT.AND P2, PT, R0, 0x1, P1 ;  /* 0x000000010000780c */ /* 0x000fe20000f44270 */
[----:B------:R-:W-:Y:S01]  /*5f40*/  IMAD.X R21, R7, 0x1, R97, P4 ;  /* 0x0000000107157824 */ /* 0x000fe200020e0661 */
[----:B------:R-:W-:Y:S02]  /*5f50*/  BSSY B1, `(.L_x_158) ;  /* 0x000000d000017945 */ /* 0x000fe40003800000 */
[----:B------:R-:W-:Y:S01]  /*5f60*/  FMUL R3, R6, R155 ;  /* 0x0000009b06037220 */ /* 0x000fe20000400000 */
[----:B------:R-:W-:Y:S01]  /*5f70*/  IADD3 R6, P4, R8, R165, RZ ;  /* 0x000000a508067210 */ /* 0x000fe20007f9e0ff */
[----:B--2---:R-:W-:-:S04]  /*5f80*/  IMAD.WIDE.U32 R14, R23, R12, R20 ;  /* 0x0000000c170e7225 */ /* 0x004fc800078e0014 */
[----:B------:R-:W-:Y:S01]  /*5f90*/  FFMA R3, R26, R154, R3 ;  /* 0x0000009a1a037223 */ /* 0x000fe20000000003 */
[----:B------:R-:W-:Y:S01]  /*5fa0*/  IMAD.X R7, R9, 0x1, R167, P4 ;  /* 0x0000000109077824 */ /* 0x000fe200020e06a7 */
[----:B------:R-:W-:-:S03]  /*5fb0*/  IADD3 R13, R13, R15, RZ ;  /* 0x0000000f0d0d7210 */ /* 0x000fc60007ffe0ff */
[----:B------:R-:W-:Y:S02]  /*5fc0*/  F2FP.F16.F32.PACK_AB R3, RZ, R3 ;  /* 0x00000003ff03723e */ /* 0x000fe400000000ff */
[----:B------:R-:W-:-:S03]  /*5fd0*/  LEA R10, P5, R14, R10, 0x1 ;  /* 0x0000000a0e0a7211 */ /* 0x000fc600078a08ff */
[----:B------:R2:W-:Y:S01]  /*5fe0*/  @P3 STG.E.U16 desc[UR36][R6.64], R3 ;  /* 0x0000000306003986 */ /* 0x0005e2000c101524 */
[----:B------:R-:W-:Y:S01]  /*5ff0*/  LEA.HI.X R11, R14, R11, R13, 0x1, P5 ;  /* 0x0000000b0e0b7211 */ /* 0x000fe200028f0c0d */
[----:B------:R-:W-:Y:S08]  /*6000*/  @!P2 BRA `(.L_x_159) ;  /* 0x000000000004a947 */ /* 0x000ff00003800000 */
[----:B------:R0:W5:Y:S02]  /*6010*/  LDG.E.LTC128B.U16 R172, desc[UR36][R10.64+0x2] ;  /* 0x000002240aac7981 */ /* 0x000164000c1e1520 */
.L_x_159:
[----:B------:R-:W-:Y:S05]  /*6020*/  BSYNC B1 ;  /* 0x0000000000017941 */ /* 0x000fea0003800000 */
.L_x_158:
[----:B-----5:R-:W-:Y:S01]  /*6030*/  HADD2.F32 R12, -RZ, R172.H0_H0 ;  /* 0x200000acff0c7230 */ /* 0x020fe20000004100 */
[----:B------:R-:W-:Y:S01]  /*6040*/  ISETP.GT.AND P3, PT, R0, 0x8, P0 ;  /* 0x000000080000780c */ /* 0x000fe20000764270 */
[----:B------:R-:W-:Y:S03]  /*6050*/  BSSY B1, `(.L_x_160) ;  /* 0x0000007000017945 */ /* 0x000fe60003800000 */
[----:B------:R-:W-:-:S04]  /*6060*/  FMUL R12, R12, R155 ;  /* 0x0000009b0c0c7220 */ /* 0x000fc80000400000 */
[----:B------:R-:W-:-:S05]  /*6070*/  FFMA R12, R27, R154, R12 ;  /* 0x0000009a1b0c7223 */ /* 0x000fca000000000c */
[----:B------:R-:W-:-:S05]  /*6080*/  F2FP.F16.F32.PACK_AB R12, RZ, R12 ;  /* 0x0000000cff0c723e */ /* 0x000fca00000000ff */
[----:B------:R0:W-:Y:S01]  /*6090*/  @P2 STG.E.U16 desc[UR36][R6.64+0x2], R12 ;  /* 0x0000020c06002986 */ /* 0x0001e2000c101524 */
[----:B------:R-:W-:Y:S05]  /*60a0*/  @!P3 BRA `(.L_x_161) ;  /* 0x000000000004b947 */ /* 0x000fea0003800000 */
[----:B------:R0:W5:Y:S02]  /*60b0*/  LDG.E.LTC128B.U16 R172, desc[UR36][R4.64+0x10] ;  /* 0x0000102404ac7981 */ /* 0x000164000c1e1520 */
.L_x_161:
[----:B------:R-:W-:Y:S05]  /*60c0*/  BSYNC B1 ;  /* 0x0000000000017941 */ /* 0x000fea0003800000 */
.L_x_160:
[----:B0-2--5:R-:W-:Y:S01]  /*60d0*/  HADD2.F32 R6, -RZ, R172.H0_H0 ;  /* 0x200000acff067230 */ /* 0x025fe20000004100 */
[----:B------:R-:W-:Y:S01]  /*60e0*/  ISETP.GT.AND P2, PT, R0, 0x9, P0 ;  /* 0x000000090000780c */ /* 0x000fe20000744270 */
[----:B------:R-:W-:Y:S01]  /*60f0*/  IMAD.MOV.U32 R7, RZ, RZ, R9 ;  /* 0x000000ffff077224 */ /* 0x000fe200078e0009 */
[----:B------:R-:W-:Y:S02]  /*6100*/  BSSY B1, `(.L_x_162) ;  /* 0x0000008000017945 */ /* 0x000fe40003800000 */
[----:B------:R-:W-:Y:S01]  /*6110*/  FMUL R3, R6, R155 ;  /* 0x0000009b06037220 */ /* 0x000fe20000400000 */
[----:B------:R-:W-:-:S03]  /*6120*/  IMAD.MOV.U32 R6, RZ, RZ, R8 ;  /* 0x000000ffff067224 */ /* 0x000fc600078e0008 */
[----:B------:R-:W-:-:S05]  /*6130*/  FFMA R3, R28, R154, R3 ;  /* 0x0000009a1c037223 */ /* 0x000fca0000000003 */
[----:B------:R-:W-:-:S05]  /*6140*/  F2FP.F16.F32.PACK_AB R3, RZ, R3 ;  /* 0x00000003ff03723e */ /* 0x000fca00000000ff */
[----:B------:R0:W-:Y:S01]  /*6150*/  @P3 STG.E.U16 desc[UR36][R6.64+0x10], R3 ;  /* 0x0000100306003986 */ /* 0x0001e2000c101524 */
[----:B------:R-:W-:Y:S05]  /*6160*/  @!P2 BRA `(.L_x_163) ;  /* 0x000000000004a947 */ /* 0x000fea0003800000 */
[----:B------:R2:W5:Y:S02]  /*6170*/  LDG.E.LTC128B.U16 R172, desc[UR36][R4.64+0x12] ;  /* 0x0000122404ac7981 */ /* 0x000564000c1e1520 */
.L_x_163:
[----:B------:R-:W-:Y:S05]  /*6180*/  BSYNC B1 ;  /* 0x0000000000017941 */ /* 0x000fea0003800000 */
.L_x_162:
        /* <DEDUP_REMOVED lines=9> */
.L_x_165:
[----:B------:R-:W-:Y:S05]  /*6220*/  BSYNC B1 ;  /* 0x0000000000017941 */ /* 0x000fea0003800000 */
.L_x_164:
[----:B0----5:R-:W-:Y:S01]  /*6230*/  HADD2.F32 R12, -RZ, R172.H0_H0 ;  /* 0x200000acff0c7230 */ /* 0x021fe20000004100 */
[----:B------:R-:W-:Y:S01]  /*6240*/  IADD3 R8, P3, R165, R8, RZ ;  /* 0x00000008a5087210 */ /* 0x000fe20007f7e0ff */
[----:B------:R-:W-:Y:S01]  /*6250*/  BSSY B1, `(.L_x_166) ;  /* 0x0000009000017945 */ /* 0x000fe20003800000 */
[----:B------:R-:W-:Y:S02]  /*6260*/  ISETP.GT.AND P2, PT, R0, 0x9, P1 ;  /* 0x000000090000780c */ /* 0x000fe40000f44270 */
[----:B------:R-:W-:Y:S01]  /*6270*/  FMUL R3, R12, R155 ;  /* 0x0000009b0c037220 */ /* 0x000fe20000400000 */
[----:B------:R-:W-:-:S03]  /*6280*/  IMAD.X R9, R167, 0x1, R9, P3 ;  /* 0x00000001a7097824 */ /* 0x000fc600018e0609 */
[----:B------:R-:W-:-:S05]  /*6290*/  FFMA R3, R30, R154, R3 ;  /* 0x0000009a1e037223 */ /* 0x000fca0000000003 */
[----:B------:R-:W-:-:S05]  /*62a0*/  F2FP.F16.F32.PACK_AB R3, RZ, R3 ;  /* 0x00000003ff03723e */ /* 0x000fca00000000ff */
[----:B------:R0:W-:Y:S01]  /*62b0*/  @P4 STG.E.U16 desc[UR36][R8.64+0x10], R3 ;  /* 0x0000100308004986 */ /* 0x0001e2000c101524 */
[----:B------:R-:W-:Y:S05]  /*62c0*/  @!P2 BRA `(.L_x_167) ;  /* 0x000000000004a947 */ /* 0x000fea0003800000 */
[----:B------:R0:W5:Y:S02]  /*62d0*/  LDG.E.LTC128B.U16 R172, desc[UR36][R10.64+0x12] ;  /* 0x000012240aac7981 */ /* 0x000164000c1e1520 */
.L_x_167:
[----:B------:R-:W-:Y:S05]  /*62e0*/  BSYNC B1 ;  /* 0x0000000000017941 */ /* 0x000fea0003800000 */
.L_x_166:
[----:B0----5:R-:W-:Y:S01]  /*62f0*/  HADD2.F32 R8, -RZ, R172.H0_H0 ;  /* 0x200000acff087230 */ /* 0x021fe20000004100 */
[----:B------:R-:W-:Y:S01]  /*6300*/  ISETP.GT.AND P3, PT, R0, 0x10, P0 ;  /* 0x000000100000780c */ /* 0x000fe20000764270 */
[----:B------:R-:W-:Y:S03]  /*6310*/  BSSY B1, `(.L_x_168) ;  /* 0x0000009000017945 */ /* 0x000fe60003800000 */
[----:B------:R-:W-:-:S04]  /*6320*/  FMUL R8, R8, R155 ;  /* 0x0000009b08087220 */ /* 0x000fc80000400000 */
[----:B------:R-:W-:Y:S01]  /*6330*/  FFMA R31, R31, R154, R8 ;  /* 0x0000009a1f1f7223 */ /* 0x000fe20000000008 */
[----:B------:R-:W-:-:S04]  /*6340*/  IADD3 R8, P4, P5, R165, R158, R93 ;  /* 0x0000009ea5087210 */ /* 0x000fc80007d9e05d */
[----:B------:R-:W-:Y:S02]  /*6350*/  F2FP.F16.F32.PACK_AB R31, RZ, R31 ;  /* 0x0000001fff1f723e */ /* 0x000fe400000000ff */
[----:B------:R-:W-:-:S05]  /*6360*/  IADD3.X R9, R167, R159, R95, P4, P5 ;  /* 0x0000009fa7097210 */ /* 0x000fca00027ea45f */
[----:B------:R0:W-:Y:S01]  /*6370*/  @P2 STG.E.U16 desc[UR36][R8.64+0x12], R31 ;  /* 0x0000121f08002986 */ /* 0x0001e2000c101524 */
[----:B------:R-:W-:Y:S05]  /*6380*/  @!P3 BRA `(.L_x_169) ;  /* 0x000000000004b947 */ /* 0x000fea0003800000 */
[----:B------:R0:W5:Y:S02]  /*6390*/  LDG.E.LTC128B.U16 R172, desc[UR36][R4.64+0x20] ;  /* 0x0000202404ac7981 */ /* 0x000164000c1e1520 */
.L_x_169:
[----:B------:R-:W-:Y:S05]  /*63a0*/  BSYNC B1 ;  /* 0x0000000000017941 */ /* 0x000fea0003800000 */
.L_x_168:
        /* <DEDUP_REMOVED lines=9> */
.L_x_171:
[----:B------:R-:W-:Y:S05]  /*6440*/  BSYNC B1 ;  /* 0x0000000000017941 */ /* 0x000fea0003800000 */
.L_x_170:
        /* <DEDUP_REMOVED lines=9> */
.L_x_173:
[----:B------:R-:W-:Y:S05]  /*64e0*/  BSYNC B1 ;  /* 0x0000000000017941 */ /* 0x000fea0003800000 */
.L_x_172:
[----:B0----5:R-:W-:Y:S01]  /*64f0*/  HADD2.F32 R12, -RZ, R172.H0_H0 ;  /* 0x200000acff0c7230 */ /* 0x021fe20000004100 */
        /* <DEDUP_REMOVED lines=8> */
.L_x_175:
[----:B------:R-:W-:Y:S05]  /*6580*/  BSYNC B1 ;  /* 0x0000000000017941 */ /* 0x000fea0003800000 */
.L_x_174:
        /* <DEDUP_REMOVED lines=9> */
.L_x_177:
[----:B------:R-:W-:Y:S05]  /*6620*/  BSYNC B1 ;  /* 0x0000000000017941 */ /* 0x000fea0003800000 */
.L_x_176:
        /* <DEDUP_REMOVED lines=9> */
.L_x_179:
[----:B------:R-:W-:Y:S05]  /*66c0*/  BSYNC B1 ;  /* 0x0000000000017941 */ /* 0x000fea0003800000 */
.L_x_178:
        /* <DEDUP_REMOVED lines=9> */
.L_x_181:
[----:B------:R-:W-:Y:S05]  /*6760*/  BSYNC B1 ;  /* 0x0000000000017941 */ /* 0x000fea0003800000 */
.L_x_180:
        /* <DEDUP_REMOVED lines=9> */
.L_x_183:
[----:B------:R-:W-:Y:S05]  /*6800*/  BSYNC B1 ;  /* 0x0000000000017941 */ /* 0x000fea0003800000 */
.L_x_182:
        /* <DEDUP_REMOVED lines=9> */
.L_x_185:
[----:B------:R-:W-:Y:S05]  /*68a0*/  BSYNC B1 ;  /* 0x0000000000017941 */ /* 0x000fea0003800000 */
.L_x_184:
        /* <DEDUP_REMOVED lines=9> */
.L_x_187:
[----:B------:R-:W-:Y:S05]  /*6940*/  BSYNC B1 ;  /* 0x0000000000017941 */ /* 0x000fea0003800000 */
.L_x_186:
        /* <DEDUP_REMOVED lines=9> */
.L_x_189:
[----:B------:R-:W-:Y:S05]  /*69e0*/  BSYNC B1 ;  /* 0x0000000000017941 */ /* 0x000fea0003800000 */
.L_x_188:
        /* <DEDUP_REMOVED lines=9> */
.L_x_191:
[----:B------:R-:W-:Y:S05]  /*6a80*/  BSYNC B1 ;  /* 0x0000000000017941 */ /* 0x000fea0003800000 */
.L_x_190:
        /* <DEDUP_REMOVED lines=9> */
.L_x_193:
[----:B------:R-:W-:Y:S05]  /*6b20*/  BSYNC B1 ;  /* 0x0000000000017941 */ /* 0x000fea0003800000 */
.L_x_192:
        /* <DEDUP_REMOVED lines=9> */
.L_x_195:
[----:B------:R-:W-:Y:S05]  /*6bc0*/  BSYNC B1 ;  /* 0x0000000000017941 */ /* 0x000fea0003800000 */
.L_x_194:
        /* <DEDUP_REMOVED lines=9> */
.L_x_197:
[----:B------:R-:W-:Y:S05]  /*6c60*/  BSYNC B1 ;  /* 0x0000000000017941 */ /* 0x000fea0003800000 */
.L_x_196:
        /* <DEDUP_REMOVED lines=9> */
.L_x_199:
[----:B------:R-:W-:Y:S05]  /*6d00*/  BSYNC B1 ;  /* 0x0000000000017941 */ /* 0x000fea0003800000 */
.L_x_198:
        /* <DEDUP_REMOVED lines=9> */
.L_x_201:
[----:B------:R-:W-:Y:S05]  /*6da0*/  BSYNC B1 ;  /* 0x0000000000017941 */ /* 0x000fea0003800000 */
.L_x_200:
        /* <DEDUP_REMOVED lines=9> */
.L_x_203:
[----:B------:R-:W-:Y:S05]  /*6e40*/  BSYNC B1 ;  /* 0x0000000000017941 */ /* 0x000fea0003800000 */
.L_x_202:
        /* <DEDUP_REMOVED lines=9> */
.L_x_205:
[----:B------:R-:W-:Y:S05]  /*6ee0*/  BSYNC B1 ;  /* 0x0000000000017941 */ /* 0x000fea0003800000 */
.L_x_204:
        /* <DEDUP_REMOVED lines=9> */
.L_x_207:
[----:B------:R-:W-:Y:S05]  /*6f80*/  BSYNC B1 ;  /* 0x0000000000017941 */ /* 0x000fea0003800000 */
.L_x_206:
        /* <DEDUP_REMOVED lines=9> */
.L_x_209:
[----:B------:R-:W-:Y:S05]  /*7020*/  BSYNC B1 ;  /* 0x0000000000017941 */ /* 0x000fea0003800000 */
.L_x_208:
        /* <DEDUP_REMOVED lines=9> */
.L_x_211:
[----:B------:R-:W-:Y:S05]  /*70c0*/  BSYNC B1 ;  /* 0x0000000000017941 */ /* 0x000fea0003800000 */
.L_x_210:
        /* <DEDUP_REMOVED lines=9> */
.L_x_213:
[----:B------:R-:W-:Y:S05]  /*7160*/  BSYNC B1 ;  /* 0x0000000000017941 */ /* 0x000fea0003800000 */
.L_x_212:
        /* <DEDUP_REMOVED lines=9> */
.L_x_215:
[----:B------:R-:W-:Y:S05]  /*7200*/  BSYNC B1 ;  /* 0x0000000000017941 */ /* 0x000fea0003800000 */
.L_x_214:
        /* <DEDUP_REMOVED lines=9> */
.L_x_217:
[----:B------:R-:W-:Y:S05]  /*72a0*/  BSYNC B1 ;  /* 0x0000000000017941 */ /* 0x000fea0003800000 */
.L_x_216:
        /* <DEDUP_REMOVED lines=9> */
.L_x_219:
[----:B------:R-:W-:Y:S05]  /*7340*/  BSYNC B1 ;  /* 0x0000000000017941 */ /* 0x000fea0003800000 */
.L_x_218:
        /* <DEDUP_REMOVED lines=9> */
.L_x_221:
[----:B------:R-:W-:Y:S05]  /*73e0*/  BSYNC B1 ;  /* 0x0000000000017941 */ /* 0x000fea0003800000 */
.L_x_220:
        /* <DEDUP_REMOVED lines=9> */
.L_x_223:
[----:B------:R-:W-:Y:S05]  /*7480*/  BSYNC B1 ;  /* 0x0000000000017941 */ /* 0x000fea0003800000 */
.L_x_222:
        /* <DEDUP_REMOVED lines=9> */
.L_x_225:
[----:B------:R-:W-:Y:S05]  /*7520*/  BSYNC B1 ;  /* 0x0000000000017941 */ /* 0x000fea0003800000 */
.L_x_224:
        /* <DEDUP_REMOVED lines=9> */
.L_x_227:
[----:B------:R-:W-:Y:S05]  /*75c0*/  BSYNC B1 ;  /* 0x0000000000017941 */ /* 0x000fea0003800000 */
.L_x_226:
        /* <DEDUP_REMOVED lines=9> */
.L_x_229:
[----:B------:R-:W-:Y:S05]  /*7660*/  BSYNC B1 ;  /* 0x0000000000017941 */ /* 0x000fea0003800000 */
.L_x_228:
        /* <DEDUP_REMOVED lines=9> */
.L_x_231:
[----:B------:R-:W-:Y:S05]  /*7700*/  BSYNC B1 ;  /* 0x0000000000017941 */ /* 0x000fea0003800000 */
.L_x_230:
        /* <DEDUP_REMOVED lines=9> */
.L_x_233:
[----:B------:R-:W-:Y:S05]  /*77a0*/  BSYNC B1 ;  /* 0x0000000000017941 */ /* 0x000fea0003800000 */
.L_x_232:
        /* <DEDUP_REMOVED lines=9> */
.L_x_235:
[----:B------:R-:W-:Y:S05]  /*7840*/  BSYNC B1 ;  /* 0x0000000000017941 */ /* 0x000fea0003800000 */
.L_x_234:
        /* <DEDUP_REMOVED lines=9> */
.L_x_237:
[----:B------:R-:W-:Y:S05]  /*78e0*/  BSYNC B1 ;  /* 0x0000000000017941 */ /* 0x000fea0003800000 */
.L_x_236:
        /* <DEDUP_REMOVED lines=9> */
.L_x_239:
[----:B------:R-:W-:Y:S05]  /*7980*/  BSYNC B1 ;  /* 0x0000000000017941 */ /* 0x000fea0003800000 */
.L_x_238:
        /* <DEDUP_REMOVED lines=9> */
.L_x_241:
[----:B------:R-:W-:Y:S05]  /*7a20*/  BSYNC B1 ;  /* 0x0000000000017941 */ /* 0x000fea0003800000 */
.L_x_240:
        /* <DEDUP_REMOVED lines=9> */
.L_x_243:
[----:B------:R-:W-:Y:S05]  /*7ac0*/  BSYNC B1 ;  /* 0x0000000000017941 */ /* 0x000fea0003800000 */
.L_x_242:
        /* <DEDUP_REMOVED lines=9> */
.L_x_245:
[----:B------:R-:W-:Y:S05]  /*7b60*/  BSYNC B1 ;  /* 0x0000000000017941 */ /* 0x000fea0003800000 */
.L_x_244:
        /* <DEDUP_REMOVED lines=9> */
.L_x_247:
[----:B------:R-:W-:Y:S05]  /*7c00*/  BSYNC B1 ;  /* 0x0000000000017941 */ /* 0x000fea0003800000 */
.L_x_246:
        /* <DEDUP_REMOVED lines=9> */
.L_x_249:
[----:B------:R-:W-:Y:S05]  /*7ca0*/  BSYNC B1 ;  /* 0x0000000000017941 */ /* 0x000fea0003800000 */
.L_x_248:
        /* <DEDUP_REMOVED lines=9> */
.L_x_251:
[----:B------:R-:W-:Y:S05]  /*7d40*/  BSYNC B1 ;  /* 0x0000000000017941 */ /* 0x000fea0003800000 */
.L_x_250:
        /* <DEDUP_REMOVED lines=9> */
.L_x_253:
[----:B------:R-:W-:Y:S05]  /*7de0*/  BSYNC B1 ;  /* 0x0000000000017941 */ /* 0x000fea0003800000 */
.L_x_252:
        /* <DEDUP_REMOVED lines=9> */
.L_x_255:
[----:B------:R-:W-:Y:S05]  /*7e80*/  BSYNC B1 ;  /* 0x0000000000017941 */ /* 0x000fea0003800000 */
.L_x_254:
        /* <DEDUP_REMOVED lines=9> */
.L_x_257:
[----:B------:R-:W-:Y:S05]  /*7f20*/  BSYNC B1 ;  /* 0x0000000000017941 */ /* 0x000fea0003800000 */
.L_x_256:
        /* <DEDUP_REMOVED lines=9> */
.L_x_259:
[----:B------:R-:W-:Y:S05]  /*7fc0*/  BSYNC B1 ;  /* 0x0000000000017941 */ /* 0x000fea0003800000 */
.L_x_258:
        /* <DEDUP_REMOVED lines=9> */
.L_x_261:
[----:B------:R-:W-:Y:S05]  /*8060*/  BSYNC B1 ;  /* 0x0000000000017941 */ /* 0x000fea0003800000 */
.L_x_260:
        /* <DEDUP_REMOVED lines=9> */
.L_x_263:
[----:B------:R-:W-:Y:S05]  /*8100*/  BSYNC B1 ;  /* 0x0000000000017941 */ /* 0x000fea0003800000 */
.L_x_262:
        /* <DEDUP_REMOVED lines=9> */
.L_x_265:
[----:B------:R-:W-:Y:S05]  /*81a0*/  BSYNC B1 ;  /* 0x0000000000017941 */ /* 0x000fea0003800000 */
.L_x_264:
        /* <DEDUP_REMOVED lines=9> */
.L_x_267:
[----:B------:R-:W-:Y:S05]  /*8240*/  BSYNC B1 ;  /* 0x0000000000017941 */ /* 0x000fea0003800000 */
.L_x_266:
        /* <DEDUP_REMOVED lines=9> */
.L_x_269:
[----:B------:R-:W-:Y:S05]  /*82e0*/  BSYNC B1 ;  /* 0x0000000000017941 */ /* 0x000fea0003800000 */
.L_x_268:
        /* <DEDUP_REMOVED lines=9> */
.L_x_271:
[----:B------:R-:W-:Y:S05]  /*8380*/  BSYNC B1 ;  /* 0x0000000000017941 */ /* 0x000fea0003800000 */
.L_x_270:
        /* <DEDUP_REMOVED lines=9> */
.L_x_273:
[----:B------:R-:W-:Y:S05]  /*8420*/  BSYNC B1 ;  /* 0x0000000000017941 */ /* 0x000fea0003800000 */
.L_x_272:
        /* <DEDUP_REMOVED lines=9> */
.L_x_275:
[----:B------:R-:W-:Y:S05]  /*84c0*/  BSYNC B1 ;  /* 0x0000000000017941 */ /* 0x000fea0003800000 */
.L_x_274:
[----:B012--5:R-:W-:Y:S01]  /*84d0*/  HADD2.F32 R4, -RZ, R172.H0_H0 ;  /* 0x200000acff047230 */ /* 0x027fe20000004100 */
        /* <DEDUP_REMOVED lines=8> */
.L_x_277:
[----:B------:R-:W-:Y:S05]  /*8560*/  BSYNC B1 ;  /* 0x0000000000017941 */ /* 0x000fea0003800000 */
.L_x_276:
[----:B0----5:R-:W-:Y:S01]  /*8570*/  HADD2.F32 R4, -RZ, R172.H0_H0 ;  /* 0x200000acff047230 */ /* 0x021fe20000004100 */
[----:B------:R-:W-:Y:S01]  /*8580*/  ISETP.GT.AND P1, PT, R0, 0x79, P1 ;  /* 0x000000790000780c */ /* 0x000fe20000f24270 */
[----:B------:R-:W-:Y:S01]  /*8590*/  @P2 IMAD.MOV.U32 R5, RZ, RZ, R9 ;  /* 0x000000ffff052224 */ /* 0x000fe200078e0009 */
[----:B------:R-:W-:Y:S02]  /*85a0*/  BSSY B1, `(.L_x_278) ;  /* 0x0000008000017945 */ /* 0x000fe40003800000 */
[----:B------:R-:W-:Y:S01]  /*85b0*/  FMUL R3, R4, R155 ;  /* 0x0000009b04037220 */ /* 0x000fe20000400000 */
[----:B------:R-:W-:-:S03]  /*85c0*/  @P2 IMAD.MOV.U32 R4, RZ, RZ, R8 ;  /* 0x000000ffff042224 */ /* 0x000fc600078e0008 */
[----:B------:R-:W-:-:S05]  /*85d0*/  FFMA R3, R86, R154, R3 ;  /* 0x0000009a56037223 */ /* 0x000fca0000000003 */
[----:B------:R-:W-:-:S05]  /*85e0*/  F2FP.F16.F32.PACK_AB R3, RZ, R3 ;  /* 0x00000003ff03723e */ /* 0x000fca00000000ff */
[----:B------:R0:W-:Y:S01]  /*85f0*/  @P2 STG.E.U16 desc[UR36][R4.64+0xf0], R3 ;  /* 0x0000f00304002986 */ /* 0x0001e2000c101524 */
[----:B------:R-:W-:Y:S05]  /*8600*/  @!P1 BRA `(.L_x_279) ;  /* 0x0000000000049947 */ /* 0x000fea0003800000 */
[----:B------:R2:W5:Y:S02]  /*8610*/  LDG.E.LTC128B.U16 R172, desc[UR36][R10.64+0xf2] ;  /* 0x0000f2240aac7981 */ /* 0x000564000c1e1520 */
.L_x_279:
[----:B------:R-:W-:Y:S05]  /*8620*/  BSYNC B1 ;  /* 0x0000000000017941 */ /* 0x000fea0003800000 */
.L_x_278:
[----:B------:R-:W-:Y:S05]  /*8630*/  @!P1 BRA `(.L_x_280) ;  /* 0x00000024004c9947 */ /* 0x000fea0003800000 */
[----:B-----5:R-:W-:-:S05]  /*8640*/  HADD2.F32 R172, -RZ, R172.H0_H0 ;  /* 0x200000acffac7230 */ /* 0x020fca0000004100 */
[----:B------:R-:W-:-:S04]  /*8650*/  FMUL R172, R172, R155 ;  /* 0x0000009bacac7220 */ /* 0x000fc80000400000 */
[----:B------:R-:W-:-:S05]  /*8660*/  FFMA R172, R87, R154, R172 ;  /* 0x0000009a57ac7223 */ /* 0x000fca00000000ac */
[----:B------:R-:W-:-:S05]  /*8670*/  F2FP.F16.F32.PACK_AB R172, RZ, R172 ;  /* 0x000000acffac723e */ /* 0x000fca00000000ff */
[----:B------:R0:W-:Y:S01]  /*8680*/  STG.E.U16 desc[UR36][R8.64+0xf2], R172 ;  /* 0x0000f2ac08007986 */ /* 0x0001e2000c101524 */
[----:B------:R-:W-:Y:S05]  /*8690*/  BRA `(.L_x_280) ;  /* 0x0000002400347947 */ /* 0x000fea0003800000 */
.L_x_29:
[----:B------:R-:W-:Y:S01]  /*86a0*/  ULDC.64 UR4, c[0x0][0x5c0] ;  /* 0x0001700000047ab9 */ /* 0x000fe20000000a00 */
[-C--:B------:R-:W-:Y:S01]  /*86b0*/  FMUL R88, R88, R154.reuse ;  /* 0x0000009a58587220 */ /* 0x080fe20000400000 */
[----:B------:R-:W-:Y:S01]  /*86c0*/  LEA R8, P0, R166, UR4, 0x1 ;  /* 0x00000004a6087c11 */ /* 0x000fe2000f8008ff */
[-C--:B------:R-:W-:Y:S01]  /*86d0*/  FMUL R89, R89, R154.reuse ;  /* 0x0000009a59597220 */ /* 0x080fe20000400000 */
[----:B------:R-:W-:Y:S01]  /*86e0*/  ISETP.GT.AND P2, PT, R0, 0x1, P3 ;  /* 0x000000010000780c */ /* 0x000fe20001f44270 */
[-C--:B------:R-:W-:Y:S01]  /*86f0*/  FMUL R90, R90, R154.reuse ;  /* 0x0000009a5a5a7220 */ /* 0x080fe20000400000 */
[----:B------:R-:W-:Y:S01]  /*8700*/  LEA.HI.X R9, R166, UR5, R169, 0x1, P0 ;  /* 0x00000005a6097c11 */ /* 0x000fe200080f0ca9 */
[-C--:B------:R-:W-:Y:S01]  /*8710*/  FMUL R91, R91, R154.reuse ;  /* 0x0000009a5b5b7220 */ /* 0x080fe20000400000 */
[----:B------:R-:W-:Y:S01]  /*8720*/  ISETP.GT.AND P0, PT, R3, 0x8, PT ;  /* 0x000000080300780c */ /* 0x000fe20003f04270 */
[----:B------:R-:W-:Y:S01]  /*8730*/  FMUL R92, R92, R154 ;  /* 0x0000009a5c5c7220 */ /* 0x000fe20000400000 */
[----:B------:R-:W-:Y:S01]  /*8740*/  F2FP.F16.F32.PACK_AB R88, RZ, R88 ;  /* 0x00000058ff58723e */ /* 0x000fe200000000ff */
[-C--:B------:R-:W-:Y:S01]  /*8750*/  FMUL R93, R93, R154.reuse ;  /* 0x0000009a5d5d7220 */ /* 0x080fe20000400000 */
[----:B------:R-:W-:Y:S01]  /*8760*/  SHF.L.U32 R7, R4, 0x4, RZ ;  /* 0x0000000404077819 */ /* 0x000fe200000006ff */
[-C--:B------:R-:W-:Y:S01]  /*8770*/  FMUL R94, R94, R154.reuse ;  /* 0x0000009a5e5e7220 */ /* 0x080fe20000400000 */
[----:B------:R-:W-:Y:S01]  /*8780*/  ISETP.GT.AND P4, PT, R0, RZ, P0 ;  /* 0x000000ff0000720c */ /* 0x000fe20000784270 */
[----:B------:R-:W-:Y:S01]  /*8790*/  @P1 STG.E.U16 desc[UR36][R8.64], R88 ;  /* 0x0000005808001986 */ /* 0x000fe2000c101524 */
[----:B------:R-:W-:Y:S01]  /*87a0*/  SHF.L.U64.HI R6, R4, 0x4, R5 ;  /* 0x0000000404067819 */ /* 0x000fe20000010205 */
[----:B------:R-:W-:Y:S01]  /*87b0*/  FMUL R95, R95, R154 ;  /* 0x0000009a5f5f7220 */ /* 0x000fe20000400000 */
[----:B------:R-:W-:Y:S01]  /*87c0*/  IADD3 R10, P5, R7, R8, RZ ;  /* 0x00000008070a7210 */ /* 0x000fe20007fbe0ff */
[-C--:B------:R-:W-:Y:S01]  /*87d0*/  FMUL R96, R96, R154.reuse ;  /* 0x0000009a60607220 */ /* 0x080fe20000400000 */
[----:B------:R-:W-:Y:S01]  /*87e0*/  ISETP.GT.AND P1, PT, R0, 0x1, P0 ;  /* 0x000000010000780c */ /* 0x000fe20000724270 */
[----:B------:R-:W-:Y:S01]  /*87f0*/  FMUL R97, R97, R154 ;  /* 0x0000009a61617220 */ /* 0x000fe20000400000 */
[----:B------:R-:W-:Y:S01]  /*8800*/  F2FP.F16.F32.PACK_AB R89, RZ, R89 ;  /* 0x00000059ff59723e */ /* 0x000fe200000000ff */
[----:B------:R-:W-:Y:S01]  /*8810*/  IMAD.X R11, R6, 0x1, R9, P5 ;  /* 0x00000001060b7824 */ /* 0x000fe200028e0609 */
[----:B------:R-:W-:Y:S01]  /*8820*/  F2FP.F16.F32.PACK_AB R90, RZ, R90 ;  /* 0x0000005aff5a723e */ /* 0x000fe200000000ff */
[-C--:B------:R-:W-:Y:S01]  /*8830*/  FMUL R98, R98, R154.reuse ;  /* 0x0000009a62627220 */ /* 0x080fe20000400000 */
[----:B------:R-:W-:Y:S01]  /*8840*/  F2FP.F16.F32.PACK_AB R91, RZ, R91 ;  /* 0x0000005bff5b723e */ /* 0x000fe200000000ff */
[----:B------:R-:W-:Y:S01]  /*8850*/  @P2 STG.E.U16 desc[UR36][R8.64+0x2], R89 ;  /* 0x0000025908002986 */ /* 0x000fe2000c101524 */
[C---:B------:R-:W-:Y:S01]  /*8860*/  ISETP.GT.AND P5, PT, R0.reuse, 0x9, P3 ;  /* 0x000000090000780c */ /* 0x040fe20001fa4270 */
[-C--:B------:R-:W-:Y:S01]  /*8870*/  FMUL R99, R99, R154.reuse ;  /* 0x0000009a63637220 */ /* 0x080fe20000400000 */
[C---:B------:R-:W-:Y:S01]  /*8880*/  ISETP.GT.AND P2, PT, R0.reuse, 0x8, P0 ;  /* 0x000000080000780c */ /* 0x040fe20000744270 */
[----:B------:R-:W-:Y:S01]  /*8890*/  @P4 STG.E.U16 desc[UR36][R10.64], R90 ;  /* 0x0000005a0a004986 */ /* 0x000fe2000c101524 */
[----:B------:R-:W-:Y:S01]  /*88a0*/  ISETP.GT.AND P4, PT, R0, 0x8, P3 ;  /* 0x000000080000780c */ /* 0x000fe20001f84270 */
[----:B------:R-:W-:Y:S01]  /*88b0*/  FMUL R100, R100, R154 ;  /* 0x0000009a64647220 */ /* 0x000fe20000400000 */
[----:B------:R-:W-:Y:S01]  /*88c0*/  F2FP.F16.F32.PACK_AB R92, RZ, R92 ;  /* 0x0000005cff5c723e */ /* 0x000fe200000000ff */
[----:B------:R-:W-:Y:S01]  /*88d0*/  @P1 STG.E.U16 desc[UR36][R10.64+0x2], R91 ;  /* 0x0000025b0a001986 */ /* 0x000fe2000c101524 */
[----:B------:R-:W-:Y:S01]  /*88e0*/  ISETP.GT.AND P1, PT, R0, 0x9, P0 ;  /* 0x000000090000780c */ /* 0x000fe20000724270 */
[-C--:B------:R-:W-:Y:S01]  /*88f0*/  FMUL R101, R101, R154.reuse ;  /* 0x0000009a65657220 */ /* 0x080fe20000400000 */
[----:B------:R-:W-:Y:S01]  /*8900*/  F2FP.F16.F32.PACK_AB R93, RZ, R93 ;  /* 0x0000005dff5d723e */ /* 0x000fe200000000ff */
[----:B------:R-:W-:Y:S01]  /*8910*/  FMUL R102, R102, R154 ;  /* 0x0000009a66667220 */ /* 0x000fe20000400000 */
[----:B------:R-:W-:Y:S01]  /*8920*/  F2FP.F16.F32.PACK_AB R94, RZ, R94 ;  /* 0x0000005eff5e723e */ /* 0x000fe200000000ff */
[-C--:B------:R-:W-:Y:S01]  /*8930*/  FMUL R103, R103, R154.reuse ;  /* 0x0000009a67677220 */ /* 0x080fe20000400000 */
[----:B------:R-:W-:Y:S01]  /*8940*/  F2FP.F16.F32.PACK_AB R95, RZ, R95 ;  /* 0x0000005fff5f723e */ /* 0x000fe200000000ff */
[----:B------:R-:W-:Y:S01]  /*8950*/  FMUL R104, R104, R154 ;  /* 0x0000009a68687220 */ /* 0x000fe20000400000 */
[----:B------:R-:W-:Y:S01]  /*8960*/  F2FP.F16.F32.PACK_AB R96, RZ, R96 ;  /* 0x00000060ff60723e */ /* 0x000fe200000000ff */
[----:B------:R-:W-:Y:S01]  /*8970*/  @P4 STG.E.U16 desc[UR36][R8.64+0x10], R92 ;  /* 0x0000105c08004986 */ /* 0x000fe2000c101524 */
[C---:B------:R-:W-:Y:S01]  /*8980*/  ISETP.GT.AND P4, PT, R0.reuse, 0x10, P3 ;  /* 0x000000100000780c */ /* 0x040fe20001f84270 */
[-C--:B------:R-:W-:Y:S01]  /*8990*/  FMUL R105, R105, R154.reuse ;  /* 0x0000009a69697220 */ /* 0x080fe20000400000 */
[----:B------:R-:W-:Y:S01]  /*89a0*/  F2FP.F16.F32.PACK_AB R97, RZ, R97 ;  /* 0x00000061ff61723e */ /* 0x000fe200000000ff */
[----:B------:R-:W-:Y:S01]  /*89b0*/  @P5 STG.E.U16 desc[UR36][R8.64+0x12], R93 ;  /* 0x0000125d08005986 */ /* 0x000fe2000c101524 */
[----:B------:R-:W-:Y:S01]  /*89c0*/  ISETP.GT.AND P5, PT, R0, 0x11, P0 ;  /* 0x000000110000780c */ /* 0x000fe200007a4270 */
        /* <DEDUP_REMOVED lines=74> */
[-C--:B------:R-:W-:Y:S01]  /*8e70*/  FMUL R127, R127, R154.reuse ;  /* 0x0000009a7f7f7220 */ /* 0x080fe20000400000 */
[----:B------:R-:W-:Y:S01]  /*8e80*/  F2FP.F16.F32.PACK_AB R119, RZ, R119 ;  /* 0x00000077ff77723e */ /* 0x000fe200000000ff */
[----:B------:R-:W-:Y:S01]  /*8e90*/  FMUL R128, R128, R154 ;  /* 0x0000009a80807220 */ /* 0x000fe20000400000 */
[----:B------:R-:W-:Y:S01]  /*8ea0*/  F2FP.F16.F32.PACK_AB R120, RZ, R120 ;  /* 0x00000078ff78723e */ /* 0x000fe200000000ff */
        /* <DEDUP_REMOVED lines=60> */
[----:B------:R-:W-:Y:S01]  /*9270*/  FMUL R145, R145, R154 ;  /* 0x0000009a91917220 */ /* 0x000fe20000400000 */
[----:B------:R-:W-:Y:S01]  /*9280*/  F2FP.F16.F32.PACK_AB R137, RZ, R137 ;  /* 0x00000089ff89723e */ /* 0x000fe200000000ff */
[----:B------:R-:W-:Y:S01]  /*9290*/  IMAD.SHL.U32 R21, R4, 0x100, RZ ;  /* 0x0000010004157824 */ /* 0x000fe200078e00ff */
[----:B------:R-:W-:Y:S01]  /*92a0*/  F2FP.F16.F32.PACK_AB R138, RZ, R138 ;  /* 0x0000008aff8a723e */ /* 0x000fe200000000ff */
[-C--:B------:R-:W-:Y:S01]  /*92b0*/  FMUL R146, R146, R154.reuse ;  /* 0x0000009a92927220 */ /* 0x080fe20000400000 */
[----:B------:R-:W-:Y:S01]  /*92c0*/  F2FP.F16.F32.PACK_AB R139, RZ, R139 ;  /* 0x0000008bff8b723e */ /* 0x000fe200000000ff */
[----:B------:R-:W-:Y:S01]  /*92d0*/  FMUL R147, R147, R154 ;  /* 0x0000009a93937220 */ /* 0x000fe20000400000 */
[----:B------:R-:W-:Y:S01]  /*92e0*/  F2FP.F16.F32.PACK_AB R140, RZ, R140 ;  /* 0x0000008cff8c723e */ /* 0x000fe200000000ff */
[----:B------:R-:W-:Y:S01]  /*92f0*/  @P1 STG.E.U16 desc[UR36][R8.64+0x90], R124 ;  /* 0x0000907c08001986 */ /* 0x000fe2000c101524 */
[----:B------:R-:W-:Y:S01]  /*9300*/  ISETP.GT.AND P1, PT, R0, 0x50, P3 ;  /* 0x000000500000780c */ /* 0x000fe20001f24270 */
[-C--:B------:R-:W-:Y:S01]  /*9310*/  FMUL R148, R148, R154.reuse ;  /* 0x0000009a94947220 */ /* 0x080fe20000400000 */
[----:B------:R-:W-:Y:S01]  /*9320*/  F2FP.F16.F32.PACK_AB R141, RZ, R141 ;  /* 0x0000008dff8d723e */ /* 0x000fe200000000ff */
[----:B------:R-:W-:Y:S01]  /*9330*/  @P2 STG.E.U16 desc[UR36][R8.64+0x92], R125 ;  /* 0x0000927d08002986 */ /* 0x000fe2000c101524 */
[C---:B------:R-:W-:Y:S01]  /*9340*/  ISETP.GT.AND P2, PT, R0.reuse, 0x51, P3 ;  /* 0x000000510000780c */ /* 0x040fe20001f44270 */
        /* <DEDUP_REMOVED lines=13> */
[----:B------:R-:W-:Y:S01]  /*9420*/  SHF.L.U64.HI R15, R4, 0x8, R5 ;  /* 0x00000008040f7819 */ /* 0x000fe20000010205 */
[----:B------:R-:W-:Y:S01]  /*9430*/  @P2 STG.E.U16 desc[UR36][R8.64+0xa2], R129 ;  /* 0x0000a28108002986 */ /* 0x000fe2000c101524 */
[----:B------:R-:W-:Y:S01]  /*9440*/  ISETP.GT.AND P2, PT, R0, 0x59, P3 ;  /* 0x000000590000780c */ /* 0x000fe20001f44270 */
        /* <DEDUP_REMOVED lines=58> */
[----:B------:R-:W-:Y:S01]  /*97f0*/  @P2 STG.E.U16 desc[UR36][R10.64+0xd0], R142 ;  /* 0x0000d08e0a002986 */ /* 0x000fe2000c101524 */
[----:B------:R-:W-:Y:S01]  /*9800*/  F2FP.F16.F32.PACK_AB R34, RZ, R34 ;  /* 0x00000022ff22723e */ /* 0x000fe200000000ff */
[-C--:B------:R-:W-:Y:S01]  /*9810*/  FMUL R42, R42, R154.reuse ;  /* 0x0000009a2a2a7220 */ /* 0x080fe20000400000 */
[----:B------:R-:W-:Y:S01]  /*9820*/  F2FP.F16.F32.PACK_AB R35, RZ, R35 ;  /* 0x00000023ff23723e */ /* 0x000fe200000000ff */
[----:B------:R-:W-:Y:S01]  /*9830*/  FMUL R43, R43, R154 ;  /* 0x0000009a2b2b7220 */ /* 0x000fe20000400000 */
[----:B------:R-:W-:Y:S01]  /*9840*/  F2FP.F16.F32.PACK_AB R36, RZ, R36 ;  /* 0x00000024ff24723e */ /* 0x000fe200000000ff */
[----:B------:R-:W-:Y:S01]  /*9850*/  @P4 STG.E.U16 desc[UR36][R10.64+0xd2], R143 ;  /* 0x0000d28f0a004986 */ /* 0x000fe2000c101524 */
[----:B------:R-:W-:Y:S01]  /*9860*/  ISETP.GT.AND P4, PT, R0, 0x71, P0 ;  /* 0x000000710000780c */ /* 0x000fe20000784270 */
[----:B------:R-:W-:Y:S01]  /*9870*/  FMUL R44, R44, R154 ;  /* 0x0000009a2c2c7220 */ /* 0x000fe20000400000 */
[----:B------:R-:W-:Y:S01]  /*9880*/  F2FP.F16.F32.PACK_AB R37, RZ, R37 ;  /* 0x00000025ff25723e */ /* 0x000fe200000000ff */
[----:B------:R-:W-:Y:S01]  /*9890*/  @P5 STG.E.U16 desc[UR36][R8.64+0xe0], R144 ;  /* 0x0000e09008005986 */ /* 0x000fe2000c101524 */
[----:B------:R-:W-:Y:S01]  /*98a0*/  ISETP.GT.AND P5, PT, R0, 0x70, P0 ;  /* 0x000000700000780c */ /* 0x000fe200007a4270 */
[----:B------:R-:W-:Y:S01]  /*98b0*/  @P1 IMAD.MOV.U32 R4, RZ, RZ, R8 ;  /* 0x000000ffff041224 */ /* 0x000fe200078e0008 */
[----:B------:R-:W-:Y:S01]  /*98c0*/  F2FP.F16.F32.PACK_AB R38, RZ, R38 ;  /* 0x00000026ff26723e */ /* 0x000fe200000000ff */
[----:B------:R-:W-:Y:S01]  /*98d0*/  @P1 IMAD.MOV.U32 R5, RZ, RZ, R9 ;  /* 0x000000ffff051224 */ /* 0x000fe200078e0009 */
[----:B------:R-:W-:Y:S01]  /*98e0*/  F2FP.F16.F32.PACK_AB R39, RZ, R39 ;  /* 0x00000027ff27723e */ /* 0x000fe200000000ff */
[----:B------:R-:W-:Y:S01]  /*98f0*/  FMUL R45, R45, R154 ;  /* 0x0000009a2d2d7220 */ /* 0x000fe20000400000 */
[----:B------:R-:W-:Y:S01]  /*9900*/  F2FP.F16.F32.PACK_AB R40, RZ, R40 ;  /* 0x00000028ff28723e */ /* 0x000fe200000000ff */
[----:B------:R-:W-:Y:S01]  /*9910*/  FMUL R46, R46, R154 ;  /* 0x0000009a2e2e7220 */ /* 0x000fe20000400000 */
[----:B------:R0:W-:Y:S01]  /*9920*/  @P1 STG.E.U16 desc[UR36][R4.64+0xe2], R145 ;  /* 0x0000e29104001986 */ /* 0x0001e2000c101524 */
[----:B------:R-:W-:Y:S01]  /*9930*/  IADD3 R12, P1, P2, R7, R8, R21 ;  /* 0x00000008070c7210 */ /* 0x000fe20007a3e015 */
[-C--:B------:R-:W-:Y:S01]  /*9940*/  FMUL R47, R47, R154.reuse ;  /* 0x0000009a2f2f7220 */ /* 0x080fe20000400000 */
[----:B------:R-:W-:Y:S01]  /*9950*/  F2FP.F16.F32.PACK_AB R41, RZ, R41 ;  /* 0x00000029ff29723e */ /* 0x000fe200000000ff */
[-C--:B------:R-:W-:Y:S01]  /*9960*/  FMUL R48, R48, R154.reuse ;  /* 0x0000009a30307220 */ /* 0x080fe20000400000 */
[----:B------:R-:W-:Y:S01]  /*9970*/  IADD3.X R13, R6, R9, R15, P1, P2 ;  /* 0x00000009060d7210 */ /* 0x000fe20000fe440f */
[-C--:B------:R-:W-:Y:S01]  /*9980*/  FMUL R49, R49, R154.reuse ;  /* 0x0000009a31317220 */ /* 0x080fe20000400000 */
[C---:B------:R-:W-:Y:S01]  /*9990*/  ISETP.GT.AND P1, PT, R3.reuse, 0x80, PT ;  /* 0x000000800300780c */ /* 0x040fe20003f24270 */
[-C--:B------:R-:W-:Y:S01]  /*99a0*/  FMUL R50, R50, R154.reuse ;  /* 0x0000009a32327220 */ /* 0x080fe20000400000 */
[----:B------:R-:W-:Y:S01]  /*99b0*/  ISETP.GT.AND P2, PT, R3, 0x88, PT ;  /* 0x000000880300780c */ /* 0x000fe20003f44270 */
[----:B------:R-:W-:Y:S01]  /*99c0*/  FMUL R51, R51, R154 ;  /* 0x0000009a33337220 */ /* 0x000fe20000400000 */
[----:B------:R-:W-:Y:S01]  /*99d0*/  F2FP.F16.F32.PACK_AB R42, RZ, R42 ;  /* 0x0000002aff2a723e */ /* 0x000fe200000000ff */
[----:B0-----:R-:W-:Y:S01]  /*99e0*/  @P5 IMAD.MOV.U32 R4, RZ, RZ, R10 ;  /* 0x000000ffff045224 */ /* 0x001fe200078e000a */
[----:B------:R-:W-:Y:S01]  /*99f0*/  F2FP.F16.F32.PACK_AB R43, RZ, R43 ;  /* 0x0000002bff2b723e */ /* 0x000fe200000000ff */
[----:B------:R-:W-:Y:S01]  /*9a00*/  @P5 IMAD.MOV.U32 R5, RZ, RZ, R11 ;  /* 0x000000ffff055224 */ /* 0x000fe200078e000b */
[----:B------:R-:W-:Y:S01]  /*9a10*/  F2FP.F16.F32.PACK_AB R44, RZ, R44 ;  /* 0x0000002cff2c723e */ /* 0x000fe200000000ff */
[-C--:B------:R-:W-:Y:S01]  /*9a20*/  FMUL R52, R52, R154.reuse ;  /* 0x0000009a34347220 */ /* 0x080fe20000400000 */
[----:B------:R-:W-:Y:S01]  /*9a30*/  F2FP.F16.F32.PACK_AB R45, RZ, R45 ;  /* 0x0000002dff2d723e */ /* 0x000fe200000000ff */
[-C--:B------:R-:W-:Y:S01]  /*9a40*/  FMUL R53, R53, R154.reuse ;  /* 0x0000009a35357220 */ /* 0x080fe20000400000 */
[----:B------:R0:W-:Y:S01]  /*9a50*/  @P5 STG.E.U16 desc[UR36][R4.64+0xe0], R146 ;  /* 0x0000e09204005986 */ /* 0x0001e2000c101524 */
[----:B------:R-:W-:Y:S01]  /*9a60*/  ISETP.GT.AND P5, PT, R0, 0x78, P3 ;  /* 0x000000780000780c */ /* 0x000fe20001fa4270 */
[-C--:B------:R-:W-:Y:S01]  /*9a70*/  FMUL R54, R54, R154.reuse ;  /* 0x0000009a36367220 */ /* 0x080fe20000400000 */
[C---:B------:R-:W-:Y:S01]  /*9a80*/  ISETP.GT.AND P3, PT, R0.reuse, 0x79, P3 ;  /* 0x000000790000780c */ /* 0x040fe20001f64270 */
[----:B------:R-:W-:Y:S01]  /*9a90*/  @P4 STG.E.U16 desc[UR36][R10.64+0xe2], R147 ;  /* 0x0000e2930a004986 */ /* 0x000fe2000c101524 */
[C---:B------:R-:W-:Y:S01]  /*9aa0*/  ISETP.GT.AND P4, PT, R0.reuse, 0x78, P0 ;  /* 0x000000780000780c */ /* 0x040fe20000784270 */
[-C--:B------:R-:W-:Y:S01]  /*9ab0*/  FMUL R55, R55, R154.reuse ;  /* 0x0000009a37377220 */ /* 0x080fe20000400000 */
[----:B------:R-:W-:Y:S01]  /*9ac0*/  ISETP.GT.AND P0, PT, R0, 0x79, P0 ;  /* 0x000000790000780c */ /* 0x000fe20000704270 */
[----:B------:R-:W-:Y:S01]  /*9ad0*/  FMUL R56, R56, R154 ;  /* 0x0000009a38387220 */ /* 0x000fe20000400000 */
[----:B------:R-:W-:Y:S01]  /*9ae0*/  F2FP.F16.F32.PACK_AB R46, RZ, R46 ;  /* 0x0000002eff2e723e */ /* 0x000fe200000000ff */
[-C--:B------:R-:W-:Y:S01]  /*9af0*/  FMUL R57, R57, R154.reuse ;  /* 0x0000009a39397220 */ /* 0x080fe20000400000 */
[----:B------:R-:W-:Y:S01]  /*9b00*/  F2FP.F16.F32.PACK_AB R47, RZ, R47 ;  /* 0x0000002fff2f723e */ /* 0x000fe200000000ff */
[----:B------:R-:W-:Y:S01]  /*9b10*/  FMUL R58, R58, R154 ;  /* 0x0000009a3a3a7220 */ /* 0x000fe20000400000 */
[----:B------:R-:W-:Y:S01]  /*9b20*/  F2FP.F16.F32.PACK_AB R48, RZ, R48 ;  /* 0x00000030ff30723e */ /* 0x000fe200000000ff */
[----:B------:R-:W-:Y:S01]  /*9b30*/  @P5 STG.E.U16 desc[UR36][R8.64+0xf0], R148 ;  /* 0x0000f09408005986 */ /* 0x000fe2000c101524 */
[----:B0-----:R-:W-:Y:S01]  /*9b40*/  IADD3 R4, P5, R21, R8, RZ ;  /* 0x0000000815047210 */ /* 0x001fe20007fbe0ff */
[-C--:B------:R-:W-:Y:S01]  /*9b50*/  FMUL R59, R59, R154.reuse ;  /* 0x0000009a3b3b7220 */ /* 0x080fe20000400000 */
[----:B------:R-:W-:Y:S01]  /*9b60*/  F2FP.F16.F32.PACK_AB R49, RZ, R49 ;  /* 0x00000031ff31723e */ /* 0x000fe200000000ff */
[----:B------:R0:W-:Y:S01]  /*9b70*/  @P3 STG.E.U16 desc[UR36][R8.64+0xf2], R149 ;  /* 0x0000f29508003986 */ /* 0x0001e2000c101524 */
[----:B------:R-:W-:Y:S01]  /*9b80*/  IADD3.X R5, R15, R9, RZ, P5, !PT ;  /* 0x000000090f057210 */ /* 0x000fe20002ffe4ff */
[-C--:B------:R-:W-:Y:S01]  /*9b90*/  FMUL R60, R60, R154.reuse ;  /* 0x0000009a3c3c7220 */ /* 0x080fe20000400000 */
[C---:B------:R-:W-:Y:S01]  /*9ba0*/  ISETP.GT.AND P3, PT, R0.reuse, RZ, P1 ;  /* 0x000000ff0000720c */ /* 0x040fe20000f64270 */
[----:B------:R-:W-:Y:S01]  /*9bb0*/  @P4 STG.E.U16 desc[UR36][R10.64+0xf0], R150 ;  /* 0x0000f0960a004986 */ /* 0x000fe2000c101524 */
[C---:B------:R-:W-:Y:S01]  /*9bc0*/  ISETP.GT.AND P4, PT, R0.reuse, 0x1, P1 ;  /* 0x000000010000780c */ /* 0x040fe20000f84270 */
[-C--:B------:R-:W-:Y:S01]  /*9bd0*/  FMUL R61, R61, R154.reuse ;  /* 0x0000009a3d3d7220 */ /* 0x080fe20000400000 */
[C---:B------:R-:W-:Y:S01]  /*9be0*/  ISETP.GT.AND P5, PT, R0.reuse, RZ, P2 ;  /* 0x000000ff0000720c */ /* 0x040fe200017a4270 */
        /* <DEDUP_REMOVED lines=10> */
[----:B------:R-:W-:Y:S01]  /*9c90*/  FMUL R65, R65, R154 ;  /* 0x0000009a41417220 */ /* 0x000fe20000400000 */
[----:B------:R-:W-:Y:S01]  /*9ca0*/  F2FP.F16.F32.PACK_AB R53, RZ, R53 ;  /* 0x00000035ff35723e */ /* 0x000fe200000000ff */
[----:B------:R-:W-:Y:S01]  /*9cb0*/  @P4 STG.E.U16 desc[UR36][R4.64+0x2], R25 ;  /* 0x0000021904004986 */ /* 0x000fe2000c101524 */
[----:B------:R-:W-:Y:S01]  /*9cc0*/  IADD3 R14, P4, R7, R4, RZ ;  /* 0x00000004070e7210 */ /* 0x000fe20007f9e0ff */
[--C-:B------:R-:W-:Y:S01]  /*9cd0*/  IMAD.X R9, R6, 0x1, R5.reuse, P3 ;  /* 0x0000000106097824 */ /* 0x100fe200018e0605 */
[----:B------:R-:W-:Y:S01]  /*9ce0*/  ISETP.GT.AND P3, PT, R0, 0x9, P2 ;  /* 0x000000090000780c */ /* 0x000fe20001764270 */
[----:B------:R-:W-:Y:S01]  /*9cf0*/  FMUL R66, R66, R154 ;  /* 0x0000009a42427220 */ /* 0x000fe20000400000 */
[----:B------:R-:W-:Y:S01]  /*9d00*/  F2FP.F16.F32.PACK_AB R54, RZ, R54 ;  /* 0x00000036ff36723e */ /* 0x000fe200000000ff */
[----:B------:R-:W-:Y:S01]  /*9d10*/  IMAD.X R15, R6, 0x1, R5, P4 ;  /* 0x00000001060f7824 */ /* 0x000fe200020e0605 */
[----:B------:R-:W-:Y:S01]  /*9d20*/  ISETP.GT.AND P4, PT, R0, 0x8, P1 ;  /* 0x000000080000780c */ /* 0x000fe20000f84270 */
[-C--:B------:R-:W-:Y:S01]  /*9d30*/  FMUL R67, R67, R154.reuse ;  /* 0x0000009a43437220 */ /* 0x080fe20000400000 */
[----:B------:R-:W-:Y:S01]  /*9d40*/  F2FP.F16.F32.PACK_AB R55, RZ, R55 ;  /* 0x00000037ff37723e */ /* 0x000fe200000000ff */
[-C--:B------:R-:W-:Y:S01]  /*9d50*/  FMUL R68, R68, R154.reuse ;  /* 0x0000009a44447220 */ /* 0x080fe20000400000 */
        /* <DEDUP_REMOVED lines=8> */
[-C--:B------:R-:W-:Y:S01]  /*9de0*/  FMUL R71, R71, R154.reuse ;  /* 0x0000009a47477220 */ /* 0x080fe20000400000 */
[----:B------:R-:W-:Y:S01]  /*9df0*/  @P4 STG.E.U16 desc[UR36][R4.64+0x10], R28 ;  /* 0x0000101c04004986 */ /* 0x000fe2000c101524 */
[----:B------:R-:W-:Y:S01]  /*9e00*/  ISETP.GT.AND P4, PT, R0, 0x10, P1 ;  /* 0x000000100000780c */ /* 0x000fe20000f84270 */
[----:B------:R-:W-:Y:S01]  /*9e10*/  FMUL R72, R72, R154 ;  /* 0x0000009a48487220 */ /* 0x000fe20000400000 */
[----:B------:R-:W-:Y:S01]  /*9e20*/  F2FP.F16.F32.PACK_AB R58, RZ, R58 ;  /* 0x0000003aff3a723e */ /* 0x000fe200000000ff */
[-C--:B------:R-:W-:Y:S01]  /*9e30*/  FMUL R73, R73, R154.reuse ;  /* 0x0000009a49497220 */ /* 0x080fe20000400000 */
        /* <DEDUP_REMOVED lines=18> */
[--C-:B------:R-:W-:Y:S01]  /*9f60*/  @P0 IMAD.MOV.U32 R6, RZ, RZ, R12.reuse ;  /* 0x000000ffff060224 */ /* 0x100fe200078e000c */
[----:B------:R-:W-:Y:S01]  /*9f70*/  F2FP.F16.F32.PACK_AB R63, RZ, R63 ;  /* 0x0000003fff3f723e */ /* 0x000fe200000000ff */
[--C-:B------:R-:W-:Y:S01]  /*9f80*/  @P0 IMAD.MOV.U32 R7, RZ, RZ, R13.reuse ;  /* 0x000000ffff070224 */ /* 0x100fe200078e000d */
[----:B------:R-:W-:Y:S01]  /*9f90*/  F2FP.F16.F32.PACK_AB R64, RZ, R64 ;  /* 0x00000040ff40723e */ /* 0x000fe200000000ff */
[-C--:B------:R-:W-:Y:S01]  /*9fa0*/  FMUL R78, R78, R154.reuse ;  /* 0x0000009a4e4e7220 */ /* 0x080fe20000400000 */
[----:B------:R-:W-:Y:S01]  /*9fb0*/  F2FP.F16.F32.PACK_AB R65, RZ, R65 ;  /* 0x00000041ff41723e */ /* 0x000fe200000000ff */
[-C--:B------:R-:W-:Y:S01]  /*9fc0*/  FMUL R79, R79, R154.reuse ;  /* 0x0000009a4f4f7220 */ /* 0x080fe20000400000 */
[----:B------:R0:W-:Y:S01]  /*9fd0*/  @P0 STG.E.U16 desc[UR36][R6.64+0x20], R34 ;  /* 0x0000202206000986 */ /* 0x0001e2000c101524 */
        /* <DEDUP_REMOVED lines=19> */
[C---:B------:R-:W-:Y:S01]  /*a110*/  ISETP.GT.AND P3, PT, R0.reuse, 0x19, P2 ;  /* 0x000000190000780c */ /* 0x040fe20001764270 */
[----:B------:R-:W-:Y:S01]  /*a120*/  FMUL R87, R87, R154 ;  /* 0x0000009a57577220 */ /* 0x000fe20000400000 */
[----:B------:R-:W-:Y:S01]  /*a130*/  F2FP.F16.F32.PACK_AB R74, RZ, R74 ;  /* 0x0000004aff4a723e */ /* 0x000fe200000000ff */
[----:B------:R-:W-:Y:S01]  /*a140*/  @P4 STG.E.U16 desc[UR36][R4.64+0x30], R36 ;  /* 0x0000302404004986 */ /* 0x000fe2000c101524 */
[----:B------:R-:W-:-:S02]  /*a150*/  ISETP.GT.AND P4, PT, R0, 0x20, P1 ;  /* 0x000000200000780c */ /* 0x000fc40000f84270 */
[----:B------:R-:W-:Y:S01]  /*a160*/  F2FP.F16.F32.PACK_AB R75, RZ, R75 ;  /* 0x0000004bff4b723e */ /* 0x000fe200000000ff */
[----:B------:R-:W-:Y:S01]  /*a170*/  @P5 STG.E.U16 desc[UR36][R4.64+0x32], R37 ;  /* 0x0000322504005986 */ /* 0x000fe2000c101524 */
[C---:B------:R-:W-:Y:S02]  /*a180*/  ISETP.GT.AND P5, PT, R0.reuse, 0x21, P1 ;  /* 0x000000210000780c */ /* 0x040fe40000fa4270 */
[----:B------:R-:W-:Y:S01]  /*a190*/  F2FP.F16.F32.PACK_AB R76, RZ, R76 ;  /* 0x0000004cff4c723e */ /* 0x000fe200000000ff */
[----:B0-----:R-:W-:Y:S01]  /*a1a0*/  @P0 IMAD.MOV.U32 R7, RZ, RZ, R13 ;  /* 0x000000ffff070224 */ /* 0x001fe200078e000d */
[----:B------:R-:W-:Y:S02]  /*a1b0*/  @P0 MOV R6, R12 ;  /* 0x0000000c00060202 */ /* 0x000fe40000000f00 */
[----:B------:R-:W-:Y:S02]  /*a1c0*/  F2FP.F16.F32.PACK_AB R77, RZ, R77 ;  /* 0x0000004dff4d723e */ /* 0x000fe400000000ff */
[----:B------:R-:W-:Y:S01]  /*a1d0*/  F2FP.F16.F32.PACK_AB R78, RZ, R78 ;  /* 0x0000004eff4e723e */ /* 0x000fe200000000ff */
[----:B------:R0:W-:Y:S01]  /*a1e0*/  @P0 STG.E.U16 desc[UR36][R6.64+0x30], R38 ;  /* 0x0000302606000986 */ /* 0x0001e2000c101524 */
[----:B------:R-:W-:-:S02]  /*a1f0*/  ISETP.GT.AND P0, PT, R0, 0x20, P2 ;  /* 0x000000200000780c */ /* 0x000fc40001704270 */
[----:B------:R-:W-:Y:S02]  /*a200*/  F2FP.F16.F32.PACK_AB R79, RZ, R79 ;  /* 0x0000004fff4f723e */ /* 0x000fe400000000ff */
[----:B------:R-:W-:Y:S02]  /*a210*/  F2FP.F16.F32.PACK_AB R80, RZ, R80 ;  /* 0x00000050ff50723e */ /* 0x000fe400000000ff */
[----:B------:R-:W-:Y:S02]  /*a220*/  F2FP.F16.F32.PACK_AB R81, RZ, R81 ;  /* 0x00000051ff51723e */ /* 0x000fe400000000ff */
[----:B------:R-:W-:Y:S02]  /*a230*/  F2FP.F16.F32.PACK_AB R82, RZ, R82 ;  /* 0x00000052ff52723e */ /* 0x000fe400000000ff */
[----:B------:R-:W-:Y:S01]  /*a240*/  F2FP.F16.F32.PACK_AB R83, RZ, R83 ;  /* 0x00000053ff53723e */ /* 0x000fe200000000ff */
[----:B0-----:R-:W-:Y:S01]  /*a250*/  @P3 IMAD.MOV.U32 R6, RZ, RZ, R12 ;  /* 0x000000ffff063224 */ /* 0x001fe200078e000c */
[----:B------:R-:W-:Y:S01]  /*a260*/  F2FP.F16.F32.PACK_AB R84, RZ, R84 ;  /* 0x00000054ff54723e */ /* 0x000fe200000000ff */
[----:B------:R-:W-:Y:S01]  /*a270*/  @P3 IMAD.MOV.U32 R7, RZ, RZ, R13 ;  /* 0x000000ffff073224 */ /* 0x000fe200078e000d */
[----:B------:R-:W-:-:S02]  /*a280*/  F2FP.F16.F32.PACK_AB R85, RZ, R85 ;  /* 0x00000055ff55723e */ /* 0x000fc400000000ff */
[----:B------:R-:W-:Y:S02]  /*a290*/  F2FP.F16.F32.PACK_AB R86, RZ, R86 ;  /* 0x00000056ff56723e */ /* 0x000fe400000000ff */
[----:B------:R0:W-:Y:S01]  /*a2a0*/  @P3 STG.E.U16 desc[UR36][R6.64+0x32], R39 ;  /* 0x0000322706003986 */ /* 0x0001e2000c101524 */
[C---:B------:R-:W-:Y:S02]  /*a2b0*/  ISETP.GT.AND P3, PT, R0.reuse, 0x21, P2 ;  /* 0x000000210000780c */ /* 0x040fe40001764270 */
[----:B------:R-:W-:Y:S01]  /*a2c0*/  F2FP.F16.F32.PACK_AB R87, RZ, R87 ;  /* 0x00000057ff57723e */ /* 0x000fe200000000ff */
[----:B------:R-:W-:Y:S01]  /*a2d0*/  @P4 STG.E.U16 desc[UR36][R4.64+0x40], R40 ;  /* 0x0000402804004986 */ /* 0x000fe2000c101524 */
[----:B------:R-:W-:-:S03]  /*a2e0*/  ISETP.GT.AND P4, PT, R0, 0x28, P1 ;  /* 0x000000280000780c */ /* 0x000fc60000f84270 */
[----:B------:R-:W-:Y:S01]  /*a2f0*/  @P5 STG.E.U16 desc[UR36][R4.64+0x42], R41 ;  /* 0x0000422904005986 */ /* 0x000fe2000c101524 */
[----:B------:R-:W-:Y:S01]  /*a300*/  ISETP.GT.AND P5, PT, R0, 0x29, P1 ;  /* 0x000000290000780c */ /* 0x000fe20000fa4270 */
[----:B0-----:R-:W-:Y:S02]  /*a310*/  @P0 IMAD.MOV.U32 R6, RZ, RZ, R12 ;  /* 0x000000ffff060224 */ /* 0x001fe400078e000c */
[----:B------:R-:W-:-:S05]  /*a320*/  @P0 IMAD.MOV.U32 R7, RZ, RZ, R13 ;  /* 0x000000ffff070224 */ /* 0x000fca00078e000d */
[----:B------:R0:W-:Y:S01]  /*a330*/  @P0 STG.E.U16 desc[UR36][R6.64+0x40], R42 ;  /* 0x0000402a06000986 */ /* 0x0001e2000c101524 */
[----:B------:R-:W-:Y:S01]  /*a340*/  ISETP.GT.AND P0, PT, R0, 0x28, P2 ;  /* 0x000000280000780c */ /* 0x000fe20001704270 */
[----:B0-----:R-:W-:Y:S01]  /*a350*/  @P3 IMAD.MOV.U32 R6, RZ, RZ, R12 ;  /* 0x000000ffff063224 */ /* 0x001fe200078e000c */
[----:B------:R-:W-:-:S05]  /*a360*/  @P3 MOV R7, R13 ;  /* 0x0000000d00073202 */ /* 0x000fca0000000f00 */
[----:B------:R0:W-:Y:S01]  /*a370*/  @P3 STG.E.U16 desc[UR36][R6.64+0x42], R43 ;  /* 0x0000422b06003986 */ /* 0x0001e2000c101524 */
[----:B------:R-:W-:-:S03]  /*a380*/  ISETP.GT.AND P3, PT, R0, 0x29, P2 ;  /* 0x000000290000780c */ /* 0x000fc60001764270 */
        /* <DEDUP_REMOVED lines=8> */
[----:B0-----:R-:W-:Y:S02]  /*a410*/  @P3 IMAD.MOV.U32 R6, RZ, RZ, R12 ;  /* 0x000000ffff063224 */ /* 0x001fe400078e000c */
[----:B------:R-:W-:-:S05]  /*a420*/  @P3 IMAD.MOV.U32 R7, RZ, RZ, R13 ;  /* 0x000000ffff073224 */ /* 0x000fca00078e000d */
        /* <DEDUP_REMOVED lines=9> */
[----:B------:R-:W-:Y:S02]  /*a4c0*/  ISETP.GT.AND P0, PT, R0, 0x38, P2 ;  /* 0x000000380000780c */ /* 0x000fe40001704270 */
[----:B0-----:R-:W-:Y:S01]  /*a4d0*/  @P3 MOV R6, R12 ;  /* 0x0000000c00063202 */ /* 0x001fe20000000f00 */
        /* <DEDUP_REMOVED lines=19> */
[----:B0-----:R-:W-:Y:S01]  /*a610*/  @P0 IMAD.MOV.U32 R6, RZ, RZ, R12 ;  /* 0x000000ffff060224 */ /* 0x001fe200078e000c */
[----:B------:R-:W-:-:S05]  /*a620*/  @P0 MOV R7, R13 ;  /* 0x0000000d00070202 */ /* 0x000fca0000000f00 */
        /* <DEDUP_REMOVED lines=21> */
[----:B------:R-:W-:Y:S02]  /*a780*/  ISETP.GT.AND P5, PT, R0, 0x59, P1 ;  /* 0x000000590000780c */ /* 0x000fe40000fa4270 */
[----:B0-----:R-:W-:Y:S01]  /*a790*/  @P0 MOV R6, R12 ;  /* 0x0000000c00060202 */ /* 0x001fe20000000f00 */
        /* <DEDUP_REMOVED lines=42> */
[C---:B------:R-:W-:Y:S02]  /*aa40*/  ISETP.GT.AND P3, PT, R0.reuse, 0x78, P1 ;  /* 0x000000780000780c */ /* 0x040fe40000f64270 */
[C---:B------:R-:W-:Y:S01]  /*aa50*/  ISETP.GT.AND P1, PT, R0.reuse, 0x79, P1 ;  /* 0x000000790000780c */ /* 0x040fe20000f24270 */
[----:B------:R-:W-:Y:S01]  /*aa60*/  @P4 STG.E.U16 desc[UR36][R4.64+0xe0], R80 ;  /* 0x0000e05004004986 */ /* 0x000fe2000c101524 */
[----:B------:R-:W-:-:S03]  /*aa70*/  ISETP.GT.AND P4, PT, R0, 0x71, P2 ;  /* 0x000000710000780c */ /* 0x000fc60001784270 */
[----:B------:R-:W-:Y:S01]  /*aa80*/  @P5 STG.E.U16 desc[UR36][R4.64+0xe2], R81 ;  /* 0x0000e25104005986 */ /* 0x000fe2000c101524 */
[C---:B------:R-:W-:Y:S02]  /*aa90*/  ISETP.GT.AND P5, PT, R0.reuse, 0x78, P2 ;  /* 0x000000780000780c */ /* 0x040fe400017a4270 */
[----:B------:R-:W-:Y:S01]  /*aaa0*/  ISETP.GT.AND P2, PT, R0, 0x79, P2 ;  /* 0x000000790000780c */ /* 0x000fe20001744270 */
[----:B0-----:R-:W-:Y:S02]  /*aab0*/  @P0 IMAD.MOV.U32 R6, RZ, RZ, R12 ;  /* 0x000000ffff060224 */ /* 0x001fe400078e000c */
[----:B------:R-:W-:-:S05]  /*aac0*/  @P0 IMAD.MOV.U32 R7, RZ, RZ, R13 ;  /* 0x000000ffff070224 */ /* 0x000fca00078e000d */
[----:B------:R0:W-:Y:S02]  /*aad0*/  @P0 STG.E.U16 desc[UR36][R6.64+0xe0], R82 ;  /* 0x0000e05206000986 */ /* 0x0001e4000c101524 */
[----:B0-----:R-:W-:Y:S02]  /*aae0*/  @P4 IMAD.MOV.U32 R6, RZ, RZ, R12 ;  /* 0x000000ffff064224 */ /* 0x001fe400078e000c */
[----:B------:R-:W-:-:S05]  /*aaf0*/  @P4 IMAD.MOV.U32 R7, RZ, RZ, R13 ;  /* 0x000000ffff074224 */ /* 0x000fca00078e000d */
[----:B------:R-:W-:Y:S04]  /*ab00*/  @P4 STG.E.U16 desc[UR36][R6.64+0xe2], R83 ;  /* 0x0000e25306004986 */ /* 0x000fe8000c101524 */
[----:B------:R-:W-:Y:S04]  /*ab10*/  @P3 STG.E.U16 desc[UR36][R4.64+0xf0], R84 ;  /* 0x0000f05404003986 */ /* 0x000fe8000c101524 */
[----:B------:R0:W-:Y:S02]  /*ab20*/  @P1 STG.E.U16 desc[UR36][R4.64+0xf2], R85 ;  /* 0x0000f25504001986 */ /* 0x0001e4000c101524 */
[----:B0-----:R-:W-:Y:S01]  /*ab30*/  @P5 IMAD.MOV.U32 R4, RZ, RZ, R12 ;  /* 0x000000ffff045224 */ /* 0x001fe200078e000c */
[----:B------:R-:W-:-:S05]  /*ab40*/  @P5 MOV R5, R13 ;  /* 0x0000000d00055202 */ /* 0x000fca0000000f00 */
[----:B------:R0:W-:Y:S04]  /*ab50*/  @P5 STG.E.U16 desc[UR36][R4.64+0xf0], R86 ;  /* 0x0000f05604005986 */ /* 0x0001e8000c101524 */
[----:B------:R0:W-:Y:S02]  /*ab60*/  @P2 STG.E.U16 desc[UR36][R12.64+0xf2], R87 ;  /* 0x0000f2570c002986 */ /* 0x0001e4000c101524 */
.L_x_280:
[----:B------:R-:W-:Y:S05]  /*ab70*/  BSYNC B0 ;  /* 0x0000000000007941 */ /* 0x000fea0003800000 */
.L_x_28:
[----:B------:R-:W-:Y:S01]  /*ab80*/  ULDC UR4, c[0x0][0xc] ;  /* 0x0000030000047ab9 */ /* 0x000fe20000000800 */
[----:B------:R-:W-:Y:S01]  /*ab90*/  ULDC UR5, c[0x0][0x10] ;  /* 0x0000040000057ab9 */ /* 0x000fe20000000800 */
[----:B0-----:R-:W0:Y:S01]  /*aba0*/  LDC R3, c[0x0][0x14] ;  /* 0x00000500ff037b82 */ /* 0x001e220000000800 */
[----:B------:R-:W-:Y:S01]  /*abb0*/  UIMAD.WIDE.U32 UR4, UR4, UR5, URZ ;  /* 0x00000005040472a5 */ /* 0x000fe2000f8e003f */
[----:B------:R-:W-:Y:S01]  /*abc0*/  PRMT R0, RZ, 0x7610, R0 ;  /* 0x00007610ff007816 */ /* 0x000fe20000000000 */
[----:B------:R-:W-:Y:S02]  /*abd0*/  IMAD.MOV.U32 R153, RZ, RZ, -0x1 ;  /* 0xffffffffff997424 */ /* 0x000fe400078e00ff */
[----:B------:R-:W-:Y:S02]  /*abe0*/  IMAD.MOV.U32 R23, RZ, RZ, -0x1 ;  /* 0xffffffffff177424 */ /* 0x000fe400078e00ff */
[----:B0-----:R-:W-:-:S04]  /*abf0*/  IMAD.WIDE.U32 R16, R3, UR4, R16 ;  /* 0x0000000403107c25 */ /* 0x001fc8000f8e0010 */
[----:B------:R-:W-:Y:S01]  /*ac00*/  IMAD R3, R3, UR5, RZ ;  /* 0x0000000503037c24 */ /* 0x000fe2000f8e02ff */
[----:B------:R-:W-:Y:S02]  /*ac10*/  ULDC.64 UR4, c[0x0][0x650] ;  /* 0x0001940000047ab9 */ /* 0x000fe40000000a00 */
[----:B------:R-:W-:Y:S01]  /*ac20*/  ISETP.GE.U32.AND P0, PT, R16, UR4, PT ;  /* 0x0000000410007c0c */ /* 0x000fe2000bf06070 */
[----:B------:R-:W-:-:S05]  /*ac30*/  IMAD.IADD R17, R17, 0x1, R3 ;  /* 0x0000000111117824 */ /* 0x000fca00078e0203 */
[----:B------:R-:W-:-:S13]  /*ac40*/  ISETP.GE.U32.AND.EX P0, PT, R17, UR5, PT, P0 ;  /* 0x0000000511007c0c */ /* 0x000fda000bf06100 */
[----:B------:R-:W-:Y:S05]  /*ac50*/  @P0 BRA `(.L_x_281) ;  /* 0x0000000400640947 */ /* 0x000fea0003800000 */
[----:B------:R-:W0:Y:S01]  /*ac60*/  S2R R12, SR_CTAID.X ;  /* 0x00000000000c7919 */ /* 0x000e220000002500 */
[----:B-12---:R-:W1:Y:S01]  /*ac70*/  LDC.64 R10, c[0x0][0x628] ;  /* 0x00018a00ff0a7b82 */ /* 0x006e620000000a00 */
[----:B------:R-:W-:Y:S01]  /*ac80*/  ULDC UR4, c[0x0][0x150] ;  /* 0x0000540000047ab9 */ /* 0x000fe20000000800 */
[----:B------:R-:W-:Y:S01]  /*ac90*/  IMAD.MOV.U32 R8, RZ, RZ, R16 ;  /* 0x000000ffff087224 */ /* 0x000fe200078e0010 */
[----:B------:R-:W2:Y:S01]  /*aca0*/  S2R R24, SR_CTAID.Y ;  /* 0x0000000000187919 */ /* 0x000ea20000002600 */
[----:B------:R-:W-:-:S04]  /*acb0*/  IMAD.MOV.U32 R9, RZ, RZ, R17 ;  /* 0x000000ffff097224 */ /* 0x000fc800078e0011 */
[----:B------:R-:W2:Y:S08]  /*acc0*/  LDC R21, c[0x0][0x144] ;  /* 0x00005100ff157b82 */ /* 0x000eb00000000800 */
[----:B------:R-:W2:Y:S08]  /*acd0*/  LDC R0, c[0x0][0x630] ;  /* 0x00018c00ff007b82 */ /* 0x000eb00000000800 */
[----:B------:R-:W2:Y:S01]  /*ace0*/  LDC.64 R14, c[0x0][0x620] ;  /* 0x00018800ff0e7b82 */ /* 0x000ea20000000a00 */
[----:B-1----:R-:W-:-:S04]  /*acf0*/  ISETP.NE.U32.AND P0, PT, R10, RZ, PT ;  /* 0x000000ff0a00720c */ /* 0x002fc80003f05070 */
[----:B------:R-:W-:Y:S02]  /*ad00*/  ISETP.NE.AND.EX P0, PT, R11, RZ, PT, P0 ;  /* 0x000000ff0b00720c */ /* 0x000fe40003f05300 */
[----:B0-----:R-:W-:-:S05]  /*ad10*/  I2FP.F32.U32 R3, R12 ;  /* 0x0000000c00037245 */ /* 0x001fca0000201000 */
[----:B------:R-:W-:-:S04]  /*ad20*/  FMUL R3, R3, UR4 ;  /* 0x0000000403037c20 */ /* 0x000fc80008400000 */
[----:B------:R0:W1:Y:S02]  /*ad30*/  F2I.U32.TRUNC.NTZ R20, R3 ;  /* 0x0000000300147305 */ /* 0x000064000020f000 */
[----:B------:R-:W-:Y:S05]  /*ad40*/  @!P0 BRA `(.L_x_282) ;  /* 0x0000000000288947 */ /* 0x000fea0003800000 */
[----:B0-----:R-:W0:Y:S02]  /*ad50*/  LDC R3, c[0x0][0x634] ;  /* 0x00018d00ff037b82 */ /* 0x001e240000000800 */
[----:B0-----:R-:W-:-:S05]  /*ad60*/  IADD3 R3, P0, R16, R3, RZ ;  /* 0x0000000310037210 */ /* 0x001fca0007f1e0ff */
[----:B------:R-:W-:-:S04]  /*ad70*/  IMAD.X R13, RZ, RZ, R17, P0 ;  /* 0x000000ffff0d7224 */ /* 0x000fc800000e0611 */
[----:B------:R-:W-:-:S04]  /*ad80*/  IMAD.WIDE.U32 R4, R13, R10, RZ ;  /* 0x0000000a0d047225 */ /* 0x000fc800078e00ff */
[----:B------:R-:W-:-:S04]  /*ad90*/  IMAD.WIDE.U32 R6, P0, R3, R11, R4 ;  /* 0x0000000b03067225 */ /* 0x000fc80007800004 */
[----:B------:R-:W-:Y:S01]  /*ada0*/  IMAD.WIDE.U32 R4, R3, R10, RZ ;  /* 0x0000000a03047225 */ /* 0x000fe200078e00ff */
[----:B------:R-:W-:-:S03]  /*adb0*/  IADD3.X R9, RZ, RZ, RZ, P0, !PT ;  /* 0x000000ffff097210 */ /* 0x000fc600007fe4ff */
[----:B------:R-:W-:Y:S01]  /*adc0*/  IMAD.MOV.U32 R8, RZ, RZ, R7 ;  /* 0x000000ffff087224 */ /* 0x000fe200078e0007 */
[----:B------:R-:W-:-:S05]  /*add0*/  IADD3 RZ, P0, R5, R6, RZ ;  /* 0x0000000605ff7210 */ /* 0x000fca0007f1e0ff */
[----:B------:R-:W-:-:S08]  /*ade0*/  IMAD.WIDE.U32.X R8, R13, R11, R8, P0 ;  /* 0x0000000b0d087225 */ /* 0x000fd000000e0408 */
.L_x_282:
[----:B------:R-:W3:Y:S01]  /*adf0*/  LDC.64 R28, c[0x0][0x640] ;  /* 0x00019000ff1c7b82 */ /* 0x000ee20000000a00 */
[-CC-:B--2---:R-:W-:Y:S01]  /*ae00*/  SHF.R.U64 R23, R8, R0.reuse, R9.reuse ;  /* 0x0000000008177219 */ /* 0x184fe20000001209 */
[----:B-1----:R-:W-:Y:S01]  /*ae10*/  IMAD.MOV R20, RZ, RZ, -R20 ;  /* 0x000000ffff147224 */ /* 0x002fe200078e0a14 */
[----:B------:R-:W-:Y:S01]  /*ae20*/  SHF.R.U32.HI R0, RZ, R0, R9 ;  /* 0x00000000ff007219 */ /* 0x000fe20000011609 */
[----:B------:R-:W-:Y:S01]  /*ae30*/  ULDC UR4, c[0x0][0x154] ;  /* 0x0000550000047ab9 */ /* 0x000fe20000000800 */
[----:B0-----:R-:W-:Y:S01]  /*ae40*/  IADD3 R3, P0, RZ, -R23, RZ ;  /* 0x80000017ff037210 */ /* 0x001fe20007f1e0ff */
[----:B------:R-:W-:Y:S02]  /*ae50*/  IMAD R21, R21, R20, R12 ;  /* 0x0000001415157224 */ /* 0x000fe400078e020c */
[----:B------:R-:W0:Y:S01]  /*ae60*/  LDC R6, c[0x0][0x618] ;  /* 0x00018600ff067b82 */ /* 0x000e220000000800 */
[----:B------:R-:W-:Y:S02]  /*ae70*/  IMAD.MOV.U32 R7, RZ, RZ, 0x1 ;  /* 0x00000001ff077424 */ /* 0x000fe400078e00ff */
[----:B------:R-:W-:-:S04]  /*ae80*/  IMAD.X R5, RZ, RZ, ~R0, P0 ;  /* 0x000000ffff057224 */ /* 0x000fc800000e0e00 */
[-C--:B------:R-:W-:Y:S01]  /*ae90*/  IMAD R0, R5, R14.reuse, RZ ;  /* 0x0000000e05007224 */ /* 0x080fe200078e02ff */
[----:B------:R-:W1:Y:S01]  /*aea0*/  LDC R8, c[0x0][0x608] ;  /* 0x00018200ff087b82 */ /* 0x000e620000000800 */
[----:B------:R-:W-:-:S04]  /*aeb0*/  IMAD.WIDE.U32 R4, R3, R14, R16 ;  /* 0x0000000e03047225 */ /* 0x000fc800078e0010 */
[----:B------:R-:W-:Y:S01]  /*aec0*/  IMAD R3, R3, R15, R0 ;  /* 0x0000000f03037224 */ /* 0x000fe200078e0200 */
[----:B------:R-:W-:Y:S02]  /*aed0*/  I2FP.F32.U32 R0, R24 ;  /* 0x0000001800007245 */ /* 0x000fe40000201000 */
[----:B------:R-:W2:Y:S01]  /*aee0*/  LDC R26, c[0x0][0x658] ;  /* 0x00019600ff1a7b82 */ /* 0x000ea20000000800 */
[----:B------:R-:W-:Y:S01]  /*aef0*/  IMAD.IADD R3, R5, 0x1, R3 ;  /* 0x0000000105037824 */ /* 0x000fe200078e0203 */
[----:B---3--:R-:W-:Y:S01]  /*af00*/  ISETP.NE.U32.AND P0, PT, R28, RZ, PT ;  /* 0x000000ff1c00720c */ /* 0x008fe20003f05070 */
[----:B------:R-:W-:Y:S01]  /*af10*/  FMUL R0, R0, UR4 ;  /* 0x0000000400007c20 */ /* 0x000fe20008400000 */
[----:B------:R-:W-:Y:S02]  /*af20*/  IMAD.MOV.U32 R5, RZ, RZ, -0x1 ;  /* 0xffffffffff057424 */ /* 0x000fe400078e00ff */
[----:B------:R-:W-:Y:S01]  /*af30*/  ISETP.NE.AND.EX P0, PT, R29, RZ, PT, P0 ;  /* 0x000000ff1d00720c */ /* 0x000fe20003f05300 */
[----:B------:R3:W2:Y:S01]  /*af40*/  F2I.U32.TRUNC.NTZ R13, R0 ;  /* 0x00000000000d7305 */ /* 0x0006a2000020f000 */
[----:B------:R-:W3:Y:S01]  /*af50*/  LDC R15, c[0x0][0x148] ;  /* 0x00005200ff0f7b82 */ /* 0x000ee20000000800 */
[----:B0-----:R-:W-:-:S02]  /*af60*/  SHF.R.U64 R12, R4, R6, R3 ;  /* 0x00000006040c7219 */ /* 0x001fc40000001203 */
[----:B------:R-:W-:-:S05]  /*af70*/  SHF.R.U32.HI R3, RZ, R6, R3 ;  /* 0x00000006ff037219 */ /* 0x000fca0000011603 */
[----:B------:R-:W0:Y:S01]  /*af80*/  LDC R20, c[0x0][0x600] ;  /* 0x00018000ff147b82 */ /* 0x000e220000000800 */
[-CC-:B-1----:R-:W-:Y:S02]  /*af90*/  SHF.R.U64 R10, R12, R8.reuse, R3.reuse ;  /* 0x000000080c0a7219 */ /* 0x182fe40000001203 */
[----:B------:R-:W-:-:S05]  /*afa0*/  SHF.R.U32.HI R3, RZ, R8, R3 ;  /* 0x00000008ff037219 */ /* 0x000fca0000011603 */
[----:B------:R-:W1:Y:S01]  /*afb0*/  LDC R27, c[0x0][0x648] ;  /* 0x00019200ff1b7b82 */ /* 0x000e620000000800 */
[-C--:B--2---:R-:W-:Y:S02]  /*afc0*/  SHF.L.U32 R4, R5, R26.reuse, RZ ;  /* 0x0000001a05047219 */ /* 0x084fe400000006ff */
[--C-:B------:R-:W-:Y:S02]  /*afd0*/  SHF.R.U64 R14, R10, R26, R3.reuse ;  /* 0x0000001a0a0e7219 */ /* 0x100fe40000001203 */
[----:B------:R-:W-:Y:S02]  /*afe0*/  LOP3.LUT R25, RZ, R4, RZ, 0x33, !PT ;  /* 0x00000004ff197212 */ /* 0x000fe400078e33ff */
[-C--:B------:R-:W-:Y:S01]  /*aff0*/  SHF.R.U32.HI R5, RZ, R26.reuse, R3 ;  /* 0x0000001aff057219 */ /* 0x080fe20000011603 */
[----:B------:R-:W2:Y:S01]  /*b000*/  LDC R30, c[0x0][0x638] ;  /* 0x00018e00ff1e7b82 */ /* 0x000ea20000000800 */
[----:B------:R-:W-:Y:S02]  /*b010*/  SHF.L.U32 R152, R7, R26, RZ ;  /* 0x0000001a07987219 */ /* 0x000fe400000006ff */
[----:B------:R-:W-:-:S05]  /*b020*/  MOV R4, R14 ;  /* 0x0000000e00047202 */ /* 0x000fca0000000f00 */
[----:B------:R-:W0:Y:S01]  /*b030*/  LDC R31, c[0x0][0x610] ;  /* 0x00018400ff1f7b82 */ /* 0x000e220000000800 */
[----:B------:R-:W-:Y:S05]  /*b040*/  @!P0 BRA `(.L_x_283) ;  /* 0x0000000000288947 */ /* 0x000fea0003800000 */
[----:B------:R-:W4:Y:S02]  /*b050*/  LDC R3, c[0x0][0x64c] ;  /* 0x00019300ff037b82 */ /* 0x000f240000000800 */
[----:B----4-:R-:W-:-:S05]  /*b060*/  IADD3 R3, P0, R14, R3, RZ ;  /* 0x000000030e037210 */ /* 0x010fca0007f1e0ff */
        /* <DEDUP_REMOVED lines=8> */
.L_x_283:
[----:B------:R-:W-:Y:S01]  /*b0f0*/  ISETP.NE.AND P0, PT, R2, 0x1, PT ;  /* 0x000000010200780c */ /* 0x000fe20003f05270 */
[----:B0-----:R-:W-:Y:S01]  /*b100*/  VIADD R7, R20, 0xffffffff ;  /* 0xffffffff14077836 */ /* 0x001fe20000000000 */
[----:B-1-3--:R-:W-:Y:S01]  /*b110*/  SHF.R.U64 R0, R4, R27, R5 ;  /* 0x0000001b04007219 */ /* 0x00afe20000001205 */
[----:B------:R-:W-:Y:S01]  /*b120*/  IMAD.MOV R13, RZ, RZ, -R13 ;  /* 0x000000ffff0d7224 */ /* 0x000fe200078e0a0d */
[----:B------:R-:W-:Y:S02]  /*b130*/  LOP3.LUT R5, R10, R25, RZ, 0xc0, !PT ;  /* 0x000000190a057212 */ /* 0x000fe400078ec0ff */
[----:B------:R-:W-:Y:S01]  /*b140*/  MOV R4, 0x1 ;  /* 0x0000000100047802 */ /* 0x000fe20000000f00 */
[----:B------:R-:W-:Y:S02]  /*b150*/  IMAD.MOV R3, RZ, RZ, -R0 ;  /* 0x000000ffff037224 */ /* 0x000fe400078e0a00 */
[----:B------:R-:W-:Y:S01]  /*b160*/  IMAD R152, R152, R0, R5 ;  /* 0x0000000098987224 */ /* 0x000fe200078e0205 */
[----:B------:R-:W-:Y:S01]  /*b170*/  LOP3.LUT R5, R12, R7, RZ, 0xc0, !PT ;  /* 0x000000070c057212 */ /* 0x000fe200078ec0ff */
[----:B--2---:R-:W-:-:S02]  /*b180*/  IMAD R0, R3, R30, R14 ;  /* 0x0000001e03007224 */ /* 0x004fc400078e020e */
[----:B------:R-:W-:Y:S02]  /*b190*/  @P0 IMAD R21, R15, R13, R24 ;  /* 0x0000000d0f150224 */ /* 0x000fe400078e0218 */
[----:B------:R-:W-:Y:S01]  /*b1a0*/  IMAD R3, R0, R20, R5 ;  /* 0x0000001400037224 */ /* 0x000fe200078e0205 */
[----:B------:R-:W-:Y:S01]  /*b1b0*/  PRMT R0, R4, 0x7610, R0 ;  /* 0x0000761004007816 */ /* 0x000fe20000000000 */
[----:B------:R-:W-:-:S05]  /*b1c0*/  IMAD R152, R152, R31, R21 ;  /* 0x0000001f98987224 */ /* 0x000fca00078e0215 */
[----:B------:R-:W-:Y:S02]  /*b1d0*/  SEL R153, R3, R152, !P0 ;  /* 0x0000009803997207 */ /* 0x000fe40004000000 */
[----:B------:R-:W-:-:S07]  /*b1e0*/  SEL R152, R152, R3, !P0 ;  /* 0x0000000398987207 */ /* 0x000fce0004000000 */
.L_x_281:
[----:B------:R-:W-:-:S13]  /*b1f0*/  LOP3.LUT P0, RZ, R0, 0xff, RZ, 0xc0, !PT ;  /* 0x000000ff00ff7812 */ /* 0x000fda000780c0ff */
[----:B------:R-:W-:Y:S05]  /*b200*/  @P0 BRA `(.L_x_284) ;  /* 0xffffff5c00500947 */ /* 0x000fea000383ffff */
[----:B------:R-:W-:Y:S05]  /*b210*/  EXIT ;  /* 0x000000000000794d */ /* 0x000fea0003800000 */
.L_x_3:
[----:B0-----:R-:W-:Y:S01]  /*b220*/  ULDC.64 UR4, c[0x0][0x650] ;  /* 0x0001940000047ab9 */ /* 0x001fe20000000a00 */
        /* <DEDUP_REMOVED lines=25> */
.L_x_286:
[--C-:B------:R-:W-:Y:S01]  /*b3c0*/  SHF.R.U64 R12, R10, R14, R11.reuse ;  /* 0x0000000e0a0c7219 */ /* 0x100fe2000000120b */
[----:B------:R-:W0:Y:S01]  /*b3d0*/  LDC R22, c[0x0][0x618] ;  /* 0x00018600ff167b82 */ /* 0x000e220000000800 */
[----:B------:R-:W-:Y:S01]  /*b3e0*/  I2FP.F32.U32 R6, R4 ;  /* 0x0000000400067245 */ /* 0x000fe20000201000 */
[----:B------:R-:W-:Y:S01]  /*b3f0*/  ULDC UR4, c[0x0][0x150] ;  /* 0x0000540000047ab9 */ /* 0x000fe20000000800 */
[----:B------:R-:W-:Y:S02]  /*b400*/  SHF.R.U32.HI R5, RZ, R14, R11 ;  /* 0x0000000eff057219 */ /* 0x000fe4000001160b */
[----:B------:R-:W-:Y:S01]  /*b410*/  IADD3 R9, P0, RZ, -R12, RZ ;  /* 0x8000000cff097210 */ /* 0x000fe20007f1e0ff */
[----:B------:R-:W-:Y:S01]  /*b420*/  FMUL R11, R6, UR4 ;  /* 0x00000004060b7c20 */ /* 0x000fe20008400000 */
[----:B------:R-:W-:Y:S01]  /*b430*/  ULDC UR4, c[0x0][0x154] ;  /* 0x0000550000047ab9 */ /* 0x000fe20000000800 */
[----:B------:R-:W1:Y:S02]  /*b440*/  LDC.64 R24, c[0x0][0x640] ;  /* 0x00019000ff187b82 */ /* 0x000e640000000a00 */
[----:B------:R-:W-:-:S02]  /*b450*/  IMAD.X R5, RZ, RZ, ~R5, P0 ;  /* 0x000000ffff057224 */ /* 0x000fc400000e0e05 */
[----:B------:R-:W2:Y:S01]  /*b460*/  F2I.U32.TRUNC.NTZ R11, R11 ;  /* 0x0000000b000b7305 */ /* 0x000ea2000020f000 */
[----:B------:R-:W-:-:S03]  /*b470*/  IMAD.WIDE.U32 R6, R9, R20, R16 ;  /* 0x0000001409067225 */ /* 0x000fc600078e0010 */
[----:B------:R-:W3:Y:S01]  /*b480*/  LDC R13, c[0x0][0x144] ;  /* 0x00005100ff0d7b82 */ /* 0x000ee20000000800 */
[----:B------:R-:W-:-:S04]  /*b490*/  IMAD R8, R5, R20, RZ ;  /* 0x0000001405087224 */ /* 0x000fc800078e02ff */
[----:B------:R-:W-:Y:S02]  /*b4a0*/  IMAD R5, R9, R21, R8 ;  /* 0x0000001509057224 */ /* 0x000fe400078e0208 */
[----:B------:R-:W-:Y:S01]  /*b4b0*/  IMAD.MOV.U32 R8, RZ, RZ, -0x1 ;  /* 0xffffffffff087424 */ /* 0x000fe200078e00ff */
[----:B------:R-:W4:Y:S01]  /*b4c0*/  LDC R14, c[0x0][0x608] ;  /* 0x00018200ff0e7b82 */ /* 0x000f220000000800 */
[----:B------:R-:W-:Y:S01]  /*b4d0*/  IMAD.IADD R5, R7, 0x1, R5 ;  /* 0x0000000107057824 */ /* 0x000fe200078e0205 */
[----:B------:R-:W-:-:S04]  /*b4e0*/  I2FP.F32.U32 R7, R3 ;  /* 0x0000000300077245 */ /* 0x000fc80000201000 */
[-C--:B0-----:R-:W-:Y:S01]  /*b4f0*/  SHF.R.U64 R10, R6, R22.reuse, R5 ;  /* 0x00000016060a7219 */ /* 0x081fe20000001205 */
[----:B--2---:R-:W-:Y:S01]  /*b500*/  IMAD.MOV R6, RZ, RZ, -R11 ;  /* 0x000000ffff067224 */ /* 0x004fe200078e0a0b */
[----:B------:R-:W0:Y:S01]  /*b510*/  LDC R9, c[0x0][0x658] ;  /* 0x00019600ff097b82 */ /* 0x000e220000000800 */
[----:B-1----:R-:W-:Y:S01]  /*b520*/  ISETP.NE.U32.AND P0, PT, R24, RZ, PT ;  /* 0x000000ff1800720c */ /* 0x002fe20003f05070 */
[----:B------:R-:W-:Y:S01]  /*b530*/  FMUL R7, R7, UR4 ;  /* 0x0000000407077c20 */ /* 0x000fe20008400000 */
[----:B------:R-:W-:Y:S02]  /*b540*/  SHF.R.U32.HI R5, RZ, R22, R5 ;  /* 0x00000016ff057219 */ /* 0x000fe40000011605 */
[----:B------:R-:W-:-:S03]  /*b550*/  ISETP.NE.AND.EX P0, PT, R25, RZ, PT, P0 ;  /* 0x000000ff1900720c */ /* 0x000fc60003f05300 */
[----:B------:R-:W1:Y:S01]  /*b560*/  LDC R20, c[0x0][0x148] ;  /* 0x00005200ff147b82 */ /* 0x000e620000000800 */
[----:B---3--:R-:W-:Y:S02]  /*b570*/  IMAD R23, R13, R6, R4 ;  /* 0x000000060d177224 */ /* 0x008fe400078e0204 */
[----:B------:R-:W-:-:S05]  /*b580*/  IMAD.MOV.U32 R6, RZ, RZ, 0x1 ;  /* 0x00000001ff067424 */ /* 0x000fca00078e00ff */
[----:B------:R-:W2:Y:S01]  /*b590*/  LDC R21, c[0x0][0x600] ;  /* 0x00018000ff157b82 */ /* 0x000ea20000000800 */
[-CC-:B----4-:R-:W-:Y:S02]  /*b5a0*/  SHF.R.U64 R13, R10, R14.reuse, R5.reuse ;  /* 0x0000000e0a0d7219 */ /* 0x190fe40000001205 */
[----:B------:R-:W-:Y:S02]  /*b5b0*/  SHF.R.U32.HI R4, RZ, R14, R5 ;  /* 0x0000000eff047219 */ /* 0x000fe40000011605 */
[----:B------:R3:W4:Y:S03]  /*b5c0*/  F2I.U32.TRUNC.NTZ R14, R7 ;  /* 0x00000007000e7305 */ /* 0x000726000020f000 */
[----:B------:R-:W1:Y:S01]  /*b5d0*/  LDC R26, c[0x0][0x648] ;  /* 0x00019200ff1a7b82 */ /* 0x000e620000000800 */
[-C--:B0-----:R-:W-:Y:S02]  /*b5e0*/  SHF.L.U32 R8, R8, R9.reuse, RZ ;  /* 0x0000000908087219 */ /* 0x081fe400000006ff */
[----:B------:R-:W-:-:S02]  /*b5f0*/  SHF.R.U64 R15, R13, R9, R4 ;  /* 0x000000090d0f7219 */ /* 0x000fc40000001204 */
[-C--:B------:R-:W-:Y:S02]  /*b600*/  SHF.R.U32.HI R5, RZ, R9.reuse, R4 ;  /* 0x00000009ff057219 */ /* 0x080fe40000011604 */
[----:B------:R-:W-:Y:S01]  /*b610*/  SHF.L.U32 R22, R6, R9, RZ ;  /* 0x0000000906167219 */ /* 0x000fe200000006ff */
[----:B------:R-:W0:Y:S01]  /*b620*/  LDC R27, c[0x0][0x638] ;  /* 0x00018e00ff1b7b82 */ /* 0x000e220000000800 */
[----:B------:R-:W-:Y:S02]  /*b630*/  LOP3.LUT R28, RZ, R8, RZ, 0x33, !PT ;  /* 0x00000008ff1c7212 */ /* 0x000fe400078e33ff */
[----:B------:R-:W-:-:S05]  /*b640*/  MOV R4, R15 ;  /* 0x0000000f00047202 */ /* 0x000fca0000000f00 */
        /* <DEDUP_REMOVED lines=12> */
.L_x_287:
[----:B------:R-:W-:Y:S01]  /*b710*/  ISETP.NE.AND P0, PT, R2, 0x1, PT ;  /* 0x000000010200780c */ /* 0x000fe20003f05270 */
[----:B--2---:R-:W-:Y:S01]  /*b720*/  VIADD R7, R21, 0xffffffff ;  /* 0xffffffff15077836 */ /* 0x004fe20000000000 */
[----:B-1----:R-:W-:Y:S01]  /*b730*/  SHF.R.U64 R5, R4, R26, R5 ;  /* 0x0000001a04057219 */ /* 0x002fe20000001205 */
[----:B------:R-:W-:Y:S01]  /*b740*/  IMAD.MOV R14, RZ, RZ, -R14 ;  /* 0x000000ffff0e7224 */ /* 0x000fe200078e0a0e */
[----:B------:R-:W-:Y:S01]  /*b750*/  LOP3.LUT R4, R13, R28, RZ, 0xc0, !PT ;  /* 0x0000001c0d047212 */ /* 0x000fe200078ec0ff */
[----:B------:R-:W-:Y:S01]  /*b760*/  IMAD.MOV.U32 R8, RZ, RZ, R12 ;  /* 0x000000ffff087224 */ /* 0x000fe200078e000c */
[----:B------:R-:W-:Y:S01]  /*b770*/  LOP3.LUT R10, R10, R7, RZ, 0xc0, !PT ;  /* 0x000000070a0a7212 */ /* 0x000fe200078ec0ff */
[----:B------:R-:W-:Y:S02]  /*b780*/  IMAD.MOV R6, RZ, RZ, -R5 ;  /* 0x000000ffff067224 */ /* 0x000fe400078e0a05 */
[----:B------:R-:W-:-:S04]  /*b790*/  IMAD R4, R22, R5, R4 ;  /* 0x0000000516047224 */ /* 0x000fc800078e0204 */
[----:B------:R-:W-:Y:S02]  /*b7a0*/  @P0 IMAD R23, R20, R14, R3 ;  /* 0x0000000e14170224 */ /* 0x000fe400078e0203 */
[----:B0-----:R-:W-:Y:S01]  /*b7b0*/  IMAD R3, R6, R27, R15 ;  /* 0x0000001b06037224 */ /* 0x001fe200078e020f */
[----:B------:R-:W-:Y:S01]  /*b7c0*/  MOV R6, 0x1 ;  /* 0x0000000100067802 */ /* 0x000fe20000000f00 */
[----:B------:R-:W-:Y:S02]  /*b7d0*/  IMAD R7, R4, R29, R23 ;  /* 0x0000001d04077224 */ /* 0x000fe400078e0217 */
[----:B------:R-:W-:-:S05]  /*b7e0*/  IMAD R4, R3, R21, R10 ;  /* 0x0000001503047224 */ /* 0x000fca00078e020a */
[----:B------:R-:W-:Y:S02]  /*b7f0*/  SEL R9, R4, R7, !P0 ;  /* 0x0000000704097207 */ /* 0x000fe40004000000 */
[----:B------:R-:W-:-:S07]  /*b800*/  SEL R7, R7, R4, !P0 ;  /* 0x0000000407077207 */ /* 0x000fce0004000000 */
.L_x_285:
[----:B------:R-:W-:-:S08]  /*b810*/  NOP ;  /* 0x0000000000007918 */ /* 0x000fd00000000000 */
[----:B------:R-:W0:-:S00]  /*b820*/  USETMAXREG.DEALLOC.CTAPOOL 0x28 ;  /* 0x00000028000079c8 */ /* 0x000e0000080e0500 */
[----:B0-----:R-:W-:-:S13]  /*b830*/  ISETP.NE.AND P0, PT, R0, RZ, PT ;  /* 0x000000ff0000720c */ /* 0x001fda0003f05270 */
[----:B------:R-:W-:Y:S05]  /*b840*/  @P0 EXIT ;  /* 0x000000000000094d */ /* 0x000fea0003800000 */
[----:B------:R-:W-:Y:S01]  /*b850*/  LOP3.LUT P0, RZ, R6, 0xff, RZ, 0xc0, !PT ;  /* 0x000000ff06ff7812 */ /* 0x000fe2000780c0ff */
[----:B------:R-:W-:Y:S02]  /*b860*/  IMAD.MOV.U32 R0, RZ, RZ, 0x1 ;  /* 0x00000001ff007424 */ /* 0x000fe400078e00ff */
[----:B------:R-:W-:-:S10]  /*b870*/  IMAD.MOV.U32 R12, RZ, RZ, RZ ;  /* 0x000000ffff0c7224 */ /* 0x000fd400078e00ff */
[----:B------:R-:W-:Y:S05]  /*b880*/  @!P0 BRA `(.L_x_288) ;  /* 0x0000000c00608947 */ /* 0x000fea0003800000 */
[----:B------:R-:W0:Y:S01]  /*b890*/  LDC R0, c[0x0][0x28c] ;  /* 0x0000a300ff007b82 */ /* 0x000e220000000800 */
[----:B------:R-:W-:Y:S01]  /*b8a0*/  ULDC UR5, c[0x0][0x658] ;  /* 0x0001960000057ab9 */ /* 0x000fe20000000800 */
[----:B------:R-:W-:Y:S01]  /*b8b0*/  UMOV UR7, 0xffffffff ;  /* 0xffffffff00077882 */ /* 0x000fe20000000000 */
[----:B------:R-:W-:Y:S01]  /*b8c0*/  ULDC UR6, c[0x0][0xc] ;  /* 0x0000030000067ab9 */ /* 0x000fe20000000800 */
[----:B------:R-:W-:Y:S01]  /*b8d0*/  USHF.L.U32 UR9, UR7, UR5, URZ ;  /* 0x0000000507097299 */ /* 0x000fe2000800063f */
[C---:B------:R-:W-:Y:S01]  /*b8e0*/  LOP3.LUT P2, RZ, R18.reuse, 0x7f, RZ, 0xc0, !PT ;  /* 0x0000007f12ff7812 */ /* 0x040fe2000784c0ff */
[----:B------:R-:W-:Y:S01]  /*b8f0*/  UMOV UR8, 0x1 ;  /* 0x0000000100087882 */ /* 0x000fe20000000000 */
[----:B------:R-:W-:Y:S01]  /*b900*/  ULDC UR7, c[0x0][0x10] ;  /* 0x0000040000077ab9 */ /* 0x000fe20000000800 */
[----:B------:R-:W-:Y:S01]  /*b910*/  LOP3.LUT P0, RZ, R18, 0x1f, RZ, 0xc0, !PT ;  /* 0x0000001f12ff7812 */ /* 0x000fe2000780c0ff */
[----:B------:R-:W-:Y:S01]  /*b920*/  UIMAD.WIDE.U32 UR6, UR6, UR7, URZ ;  /* 0x00000007060672a5 */ /* 0x000fe2000f8e003f */
[----:B------:R-:W-:Y:S01]  /*b930*/  BSSY B0, `(.L_x_288) ;  /* 0x00000cd000007945 */ /* 0x000fe20003800000 */
[----:B------:R-:W-:Y:S01]  /*b940*/  USHF.L.U32 UR5, UR8, UR5, URZ ;  /* 0x0000000508057299 */ /* 0x000fe2000800063f */
[----:B------:R-:W-:Y:S01]  /*b950*/  IMAD.MOV.U32 R13, RZ, RZ, 0x1 ;  /* 0x00000001ff0d7424 */ /* 0x000fe200078e00ff */
[----:B------:R-:W-:Y:S01]  /*b960*/  LOP3.LUT R11, R19, 0x2, RZ, 0xfc, !PT ;  /* 0x00000002130b7812 */ /* 0x000fe200078efcff */
[----:B------:R-:W-:Y:S01]  /*b970*/  ULDC UR8, c[0x0][0x14] ;  /* 0x0000050000087ab9 */ /* 0x000fe20000000800 */
[----:B------:R-:W-:Y:S01]  /*b980*/  PLOP3.LUT P0, PT, P0, P2, PT, 0x8a, 0x0 ;  /* 0x000000000000781c */ /* 0x000fe20000705172 */
[----:B------:R-:W-:Y:S01]  /*b990*/  UIMAD.WIDE.U32 UR30, UR6, UR8, URZ ;  /* 0x00000008061e72a5 */ /* 0x000fe2000f8e003f */
[----:B------:R-:W-:Y:S01]  /*b9a0*/  MOV R12, RZ ;  /* 0x000000ff000c7202 */ /* 0x000fe20000000f00 */
[----:B------:R-:W-:Y:S01]  /*b9b0*/  UIMAD UR7, UR7, UR8, URZ ;  /* 0x00000008070772a4 */ /* 0x000fe2000f8e023f */
[----:B------:R-:W-:Y:S01]  /*b9c0*/  ULDC UR4, c[0x0][0x600] ;  /* 0x0001800000047ab9 */ /* 0x000fe20000000800 */
[----:B------:R-:W-:-:S02]  /*b9d0*/  ULOP3.LUT UR6, URZ, UR9, URZ, 0x33, !UPT ;  /* 0x000000093f067292 */ /* 0x000fc4000f8e333f */
[----:B------:R-:W-:Y:S01]  /*b9e0*/  UIADD3 UR4, UR4, -0x1, URZ ;  /* 0xffffffff04047890 */ /* 0x000fe2000fffe03f */
[----:B0-----:R-:W-:Y:S01]  /*b9f0*/  VIADD R0, R0, 0x7f ;  /* 0x0000007f00007836 */ /* 0x001fe20000000000 */
[----:B------:R-:W-:Y:S01]  /*ba00*/  UIADD3 UR7, UR31, UR7, URZ ;  /* 0x000000071f077290 */ /* 0x000fe2000fffe03f */
[----:B------:R-:W-:-:S03]  /*ba10*/  ULDC.64 UR38, c[0x0][0x198] ;  /* 0x0000660000267ab9 */ /* 0x000fc60000000a00 */
[----:B------:R-:W-:-:S04]  /*ba20*/  SHF.R.S32.HI R3, RZ, 0x1f, R0 ;  /* 0x0000001fff037819 */ /* 0x000fc80000011400 */
[----:B------:R-:W-:Y:S01]  /*ba30*/  LEA.HI R3, R3, R0, RZ, 0x7 ;  /* 0x0000000003037211 */ /* 0x000fe200078f38ff */
[----:B------:R-:W-:-:S03]  /*ba40*/  IMAD.MOV.U32 R0, RZ, RZ, 0x1 ;  /* 0x00000001ff007424 */ /* 0x000fc600078e00ff */
[----:B------:R-:W-:-:S05]  /*ba50*/  SHF.R.S32.HI R3, RZ, 0x7, R3 ;  /* 0x00000007ff037819 */ /* 0x000fca0000011403 */
[----:B------:R-:W-:-:S07]  /*ba60*/  VIADD R10, R3, 0x1 ;  /* 0x00000001030a7836 */ /* 0x000fce0000000000 */
.L_x_300:
[----:B------:R-:W-:-:S03]  /*ba70*/  UMOV UR8, 0xffffffff ;  /* 0xffffffff00087882 */ /* 0x000fc60000000000 */
[----:B------:R-:W-:Y:S05]  /*ba80*/  BRA.DIV UR8, `(.L_x_289) ;  /* 0x0000000e08f07947 */ /* 0x000fea000b800000 */
[----:B------:R-:W-:-:S13]  /*ba90*/  ELECT P6, URZ, PT ;  /* 0x00000000003f782f */ /* 0x000fda00038c0000 */
.L_x_312:
[----:B------:R-:W0:Y:S01]  /*baa0*/  LDC R4, c[0x0][0x28c] ;  /* 0x0000a300ff047b82 */ /* 0x000e220000000800 */
[----:B------:R-:W-:Y:S01]  /*bab0*/  BSSY B1, `(.L_x_290) ;  /* 0x0000043000017945 */ /* 0x000fe20003800000 */
[----:B0-----:R-:W-:-:S13]  /*bac0*/  ISETP.LT.OR P6, PT, R4, 0x1, !P6 ;  /* 0x000000010400780c */ /* 0x001fda00077c1670 */
[----:B------:R-:W-:Y:S05]  /*bad0*/  @P6 BRA `(.L_x_291) ;  /* 0x0000000400006947 */ /* 0x000fea0003800000 */
[----:B------:R-:W-:Y:S01]  /*bae0*/  IMAD.SHL.U32 R15, R7, 0x100, RZ ;  /* 0x00000100070f7824 */ /* 0x000fe200078e00ff */
[----:B------:R-:W-:Y:S01]  /*baf0*/  MOV R6, R12 ;  /* 0x0000000c00067202 */ /* 0x000fe20000000f00 */
[----:B------:R-:W-:Y:S02]  /*bb00*/  IMAD.SHL.U32 R18, R9, 0x80, RZ ;  /* 0x0000008009127824 */ /* 0x000fe400078e00ff */
[----:B------:R-:W-:Y:S02]  /*bb10*/  IMAD.MOV.U32 R20, RZ, RZ, RZ ;  /* 0x000000ffff147224 */ /* 0x000fe400078e00ff */
[----:B------:R-:W-:Y:S02]  /*bb20*/  IMAD.MOV.U32 R4, RZ, RZ, R10 ;  /* 0x000000ffff047224 */ /* 0x000fe400078e000a */
[----:B------:R-:W-:-:S07]  /*bb30*/  IMAD.MOV.U32 R5, RZ, RZ, R0 ;  /* 0x000000ffff057224 */ /* 0x000fce00078e0000 */
.L_x_295:
[----:B------:R-:W0:Y:S01]  /*bb40*/  S2R R14, SR_CgaCtaId ;  /* 0x00000000000e7919 */ /* 0x000e220000008800 */
[----:B------:R-:W-:Y:S01]  /*bb50*/  MOV R7, 0x400 ;  /* 0x0000040000077802 */ /* 0x000fe20000000f00 */
[----:B------:R-:W1:Y:S03]  /*bb60*/  @!P2 LDC R9, c[0x0][0x500] ;  /* 0x00014000ff09ab82 */ /* 0x000e660000000800 */
[----:B0-----:R-:W-:Y:S02]  /*bb70*/  LEA R21, R14, R7, 0x18 ;  /* 0x000000070e157211 */ /* 0x001fe400078ec0ff */
[----:B------:R-:W-:-:S03]  /*bb80*/  SHF.L.U32 R7, R5, 0x1f, RZ ;  /* 0x0000001f05077819 */ /* 0x000fc600000006ff */
[----:B------:R-:W-:-:S04]  /*bb90*/  IMAD R14, R6, 0x8, R21 ;  /* 0x00000008060e7824 */ /* 0x000fc800078e0215 */
[----:B------:R-:W0:Y:S02]  /*bba0*/  SYNCS.PHASECHK.TRANS64.TRYWAIT P1, [R14+URZ+0x28], R7 ;  /* 0x000028070e0075a7 */ /* 0x000e24000802017f */
[----:B01----:R-:W-:Y:S05]  /*bbb0*/  @!P1 BRA `(.L_x_292) ;  /* 0x0000000c00c49947 */ /* 0x003fea0003800000 */
.L_x_313:
[----:B0-----:R-:W-:Y:S01]  /*bbc0*/  PRMT R7, R11, 0x9910, RZ ;  /* 0x000099100b077816 */ /* 0x001fe200000000ff */
[----:B------:R0:W-:Y:S03]  /*bbd0*/  @!P2 SYNCS.ARRIVE.TRANS64 RZ, [R14+URZ], R9 ;  /* 0x000000090effa9a7 */ /* 0x0001e6000800003f */
[----:B------:R-:W-:-:S13]  /*bbe0*/  ISETP.NE.AND P1, PT, R7, 0x2, PT ;  /* 0x000000020700780c */ /* 0x000fda0003f25270 */
[----:B0-----:R-:W-:Y:S05]  /*bbf0*/  @P1 BRA `(.L_x_293) ;  /* 0x0000000000041947 */ /* 0x001fea0003800000 */
[----:B------:R-:W-:Y:S01]  /*bc00*/  BPT.TRAP 0x1 ;  /* 0x000000040000795c */ /* 0x000fe20000300000 */
.L_x_293:
[----:B------:R-:W-:Y:S05]  /*bc10*/  @P0 BRA `(.L_x_294) ;  /* 0x0000000000040947 */ /* 0x000fea0003800000 */
[----:B------:R-:W-:Y:S01]  /*bc20*/  BPT.TRAP 0x1 ;  /* 0x000000040000795c */ /* 0x000fe20000300000 */
.L_x_294:
[--C-:B------:R-:W-:Y:S01]  /*bc30*/  IMAD R7, R6, 0x10000, R21.reuse ;  /* 0x0001000006077824 */ /* 0x100fe200078e0215 */
[----:B------:R-:W-:Y:S01]  /*bc40*/  R2UR UR34, R20 ;  /* 0x00000000142272ca */ /* 0x000fe200000e0000 */
[----:B------:R-:W-:Y:S01]  /*bc50*/  IMAD R21, R6, 0x8000, R21 ;  /* 0x0000800006157824 */ /* 0x000fe200078e0215 */
[----:B------:R-:W-:Y:S01]  /*bc60*/  R2UR UR33, R14 ;  /* 0x000000000e2172ca */ /* 0x000fe200000e0000 */
[----:B------:R-:W-:Y:S01]  /*bc70*/  VIADD R4, R4, 0xffffffff ;  /* 0xffffffff04047836 */ /* 0x000fe20000000000 */
[----:B------:R-:W-:Y:S01]  /*bc80*/  R2UR UR24, R7 ;  /* 0x00000000071872ca */ /* 0x000fe200000e0000 */
[----:B------:R-:W-:Y:S01]  /*bc90*/  UIADD3 UR14, UP0, UR38, 0xf0, URZ ;  /* 0x000000f0260e7890 */ /* 0x000fe2000ff1e03f */
[----:B------:R-:W-:Y:S01]  /*bca0*/  R2UR UR8, R21 ;  /* 0x00000000150872ca */ /* 0x000fe200000e0000 */
[----:B------:R-:W-:Y:S01]  /*bcb0*/  UIADD3 UR40, UP1, UR38, 0x1f0, URZ ;  /* 0x000001f026287890 */ /* 0x000fe2000ff3e03f */
[----:B------:R-:W-:Y:S01]  /*bcc0*/  R2UR UR36, R8 ;  /* 0x00000000082472ca */ /* 0x000fe200000e0000 */
[----:B------:R-:W-:Y:S01]  /*bcd0*/  UIADD3.X UR15, URZ, UR39, URZ, UP0, !UPT ;  /* 0x000000273f0f7290 */ /* 0x000fe200087fe43f */
[----:B------:R-:W-:Y:S01]  /*bce0*/  R2UR UR35, R15 ;  /* 0x000000000f2372ca */ /* 0x000fe200000e0000 */
[----:B------:R-:W-:Y:S01]  /*bcf0*/  UIADD3.X UR41, URZ, UR39, URZ, UP1, !UPT ;  /* 0x000000273f297290 */ /* 0x000fe20008ffe43f */
[----:B------:R-:W-:Y:S01]  /*bd00*/  R2UR UR19, R18 ;  /* 0x00000000121372ca */ /* 0x000fe200000e0000 */
[----:B------:R-:W-:Y:S01]  /*bd10*/  UIADD3 UR26, UR34, 0x40, URZ ;  /* 0x00000040221a7890 */ /* 0x000fe2000fffe03f */
[----:B------:R-:W-:Y:S01]  /*bd20*/  ISETP.GT.AND P3, PT, R4, 0x1, PT ;  /* 0x000000010400780c */ /* 0x000fe20003f64270 */
[----:B------:R-:W-:Y:S01]  /*bd30*/  VIADD R6, R6, 0x1 ;  /* 0x0000000106067836 */ /* 0x000fe20000000000 */
[----:B------:R-:W-:Y:S01]  /*bd40*/  UMOV UR22, 0x0 ;  /* 0x0000000000167882 */ /* 0x000fe20000000000 */
[----:B------:R-:W-:Y:S01]  /*bd50*/  UIADD3 UR32, UR24, 0x100, URZ ;  /* 0x0000010018207890 */ /* 0x000fe2000fffe03f */
[----:B------:R-:W-:Y:S01]  /*bd60*/  VIADD R20, R20, 0x80 ;  /* 0x0000008014147836 */ /* 0x000fe20000000000 */
[----:B------:R-:W-:Y:S01]  /*bd70*/  UIADD3 UR24, UR24, 0x8100, URZ ;  /* 0x0000810018187890 */ /* 0x000fe2000fffe03f */
[----:B------:R-:W-:Y:S01]  /*bd80*/  ISETP.NE.AND P1, PT, R6, 0x5, PT ;  /* 0x000000050600780c */ /* 0x000fe20003f25270 */
[----:B------:R-:W-:-:S02]  /*bd90*/  UIADD3 UR16, UR8, 0x50100, URZ ;  /* 0x0005010008107890 */ /* 0x000fc4000fffe03f */
[----:B------:R-:W-:Y:S01]  /*bda0*/  UIADD3 UR8, UR8, 0x54100, URZ ;  /* 0x0005410008087890 */ /* 0x000fe2000fffe03f */
[----:B------:R-:W-:Y:S01]  /*bdb0*/  SEL R14, RZ, 0x1, P1 ;  /* 0x00000001ff0e7807 */ /* 0x000fe20000800000 */
[----:B------:R-:W-:Y:S01]  /*bdc0*/  UMOV UR23, 0x10000000 ;  /* 0x1000000000177882 */ /* 0x000fe20000000000 */
[----:B------:R-:W-:Y:S01]  /*bdd0*/  UMOV UR25, UR33 ;  /* 0x0000002100197c82 */ /* 0x000fe20008000000 */
[----:B------:R-:W-:Y:S01]  /*bde0*/  UMOV UR28, UR36 ;  /* 0x00000024001c7c82 */ /* 0x000fe20008000000 */
[----:B------:R-:W-:Y:S01]  /*bdf0*/  UMOV UR27, UR35 ;  /* 0x00000023001b7c82 */ /* 0x000fe20008000000 */
[----:B------:R-:W-:Y:S01]  /*be00*/  UMOV UR17, UR33 ;  /* 0x0000002100117c82 */ /* 0x000fe20008000000 */
[----:B------:R-:W-:Y:S01]  /*be10*/  UMOV UR18, UR34 ;  /* 0x0000002200127c82 */ /* 0x000fe20008000000 */
[----:B------:R-:W-:Y:S01]  /*be20*/  UMOV UR20, UR36 ;  /* 0x0000002400147c82 */ /* 0x000fe20008000000 */
[----:B------:R0:W-:Y:S01]  /*be30*/  UTMALDG.3D [UR32], [UR14], desc[UR22] ;  /* 0x000016200e0075b4 */ /* 0x0001e20008011000 */
[----:B------:R-:W-:Y:S01]  /*be40*/  UMOV UR9, UR33 ;  /* 0x0000002100097c82 */ /* 0x000fe20008000000 */
[----:B------:R-:W-:Y:S01]  /*be50*/  UMOV UR11, UR19 ;  /* 0x00000013000b7c82 */ /* 0x000fe20008000000 */
[----:B------:R-:W-:Y:S01]  /*be60*/  UMOV UR12, UR36 ;  /* 0x00000024000c7c82 */ /* 0x000fe20008000000 */
[----:B------:R-:W-:Y:S01]  /*be70*/  UMOV UR10, UR26 ;  /* 0x0000001a000a7c82 */ /* 0x000fe20008000000 */
[----:B------:R-:W-:-:S02]  /*be80*/  LOP3.LUT R5, R5, R14, RZ, 0x3c, !PT ;  /* 0x0000000e05057212 */ /* 0x000fc400078e3cff */
[----:B------:R-:W-:Y:S01]  /*be90*/  SEL R6, R6, RZ, P1 ;  /* 0x000000ff06067207 */ /* 0x000fe20000800000 */
[----:B------:R0:W-:Y:S01]  /*bea0*/  UTMALDG.3D [UR24], [UR14], desc[UR22] ;  /* 0x000016180e0075b4 */ /* 0x0001e20008011000 */
[----:B------:R0:W-:Y:S01]  /*beb0*/  UTMALDG.3D [UR16], [UR40], desc[UR22] ;  /* 0x00001610280075b4 */ /* 0x0001e20008011000 */
[----:B------:R0:W-:Y:S02]  /*bec0*/  UTMALDG.3D [UR8], [UR40], desc[UR22] ;  /* 0x00001608280075b4 */ /* 0x0001e40008011000 */
[----:B0-----:R-:W-:Y:S05]  /*bed0*/  @P3 BRA `(.L_x_295) ;  /* 0xfffffffc00183947 */ /* 0x001fea000383ffff */
.L_x_291:
[----:B------:R-:W-:Y:S05]  /*bee0*/  BSYNC B1 ;  /* 0x0000000000017941 */ /* 0x000fea0003800000 */
.L_x_290:
[----:B------:R-:W-:Y:S01]  /*bef0*/  LOP3.LUT P3, RZ, R13, 0xff, RZ, 0xc0, !PT ;  /* 0x000000ff0dff7812 */ /* 0x000fe2000786c0ff */
[----:B------:R-:W-:Y:S01]  /*bf00*/  ULDC.64 UR8, c[0x0][0x650] ;  /* 0x0001940000087ab9 */ /* 0x000fe20000000a00 */
[----:B------:R-:W-:Y:S01]  /*bf10*/  IADD3 R12, R3, R12, RZ ;  /* 0x0000000c030c7210 */ /* 0x000fe20007ffe0ff */
[----:B------:R-:W-:Y:S01]  /*bf20*/  BSSY B1, `(.L_x_296) ;  /* 0x000006b000017945 */ /* 0x000fe20003800000 */
[----:B------:R-:W-:Y:S01]  /*bf30*/  IADD3 R16, P4, R16, UR30, RZ ;  /* 0x0000001e10107c10 */ /* 0x000fe2000ff9e0ff */
[----:B------:R-:W-:Y:S01]  /*bf40*/  IMAD.MOV.U32 R9, RZ, RZ, -0x1 ;  /* 0xffffffffff097424 */ /* 0x000fe200078e00ff */
[----:B------:R-:W-:Y:S01]  /*bf50*/  ISETP.GT.U32.AND P1, PT, R12, 0x4, PT ;  /* 0x000000040c00780c */ /* 0x000fe20003f24070 */
[----:B------:R-:W-:Y:S01]  /*bf60*/  IMAD.MOV.U32 R8, RZ, RZ, -0x1 ;  /* 0xffffffffff087424 */ /* 0x000fe200078e00ff */
[----:B------:R-:W-:Y:S02]  /*bf70*/  IADD3.X R17, R17, UR7, RZ, P4, !PT ;  /* 0x0000000711117c10 */ /* 0x000fe4000a7fe4ff */
[----:B------:R-:W-:-:S02]  /*bf80*/  ISETP.LT.U32.AND P1, PT, R3, 0x5, P1 ;  /* 0x000000050300780c */ /* 0x000fc40000f21070 */
[----:B------:R-:W-:Y:S01]  /*bf90*/  PRMT R13, RZ, 0x7610, R13 ;  /* 0x00007610ff0d7816 */ /* 0x000fe2000000000d */
[----:B------:R-:W0:Y:S01]  /*bfa0*/  @P3 S2R R5, SR_CgaCtaId ;  /* 0x0000000000053919 */ /* 0x000e220000008800 */
[----:B------:R-:W-:-:S04]  /*bfb0*/  @P3 MOV R4, 0x400 ;  /* 0x0000040000043802 */ /* 0x000fc80000000f00 */
[----:B0-----:R-:W-:Y:S01]  /*bfc0*/  @P3 LEA R6, R5, R4, 0x18 ;  /* 0x0000000405063211 */ /* 0x001fe200078ec0ff */
[----:B------:R-:W-:-:S03]  /*bfd0*/  IMAD.WIDE.U32 R4, R12, -0x33333333, RZ ;  /* 0xcccccccd0c047825 */ /* 0x000fc600078e00ff */
[----:B------:R0:W-:Y:S01]  /*bfe0*/  @P3 SYNCS.ARRIVE.TRANS64.A1T0 RZ, [R6+URZ+0x68], RZ ;  /* 0x000068ff06ff39a7 */ /* 0x0001e2000810003f */
[----:B------:R-:W-:Y:S02]  /*bff0*/  ISETP.GE.U32.AND P3, PT, R3, 0x5, PT ;  /* 0x000000050300780c */ /* 0x000fe40003f66070 */
[----:B------:R-:W-:Y:S02]  /*c000*/  SHF.R.U32.HI R7, RZ, 0x2, R5 ;  /* 0x00000002ff077819 */ /* 0x000fe40000011605 */
[----:B------:R-:W-:Y:S02]  /*c010*/  SEL R5, RZ, 0x1, !P1 ;  /* 0x00000001ff057807 */ /* 0x000fe40004800000 */
[----:B------:R-:W-:Y:S01]  /*c020*/  ISETP.GE.U32.AND P1, PT, R16, UR8, PT ;  /* 0x0000000810007c0c */ /* 0x000fe2000bf26070 */
[----:B------:R-:W-:Y:S01]  /*c030*/  IMAD R12, R7, -0x5, R12 ;  /* 0xfffffffb070c7824 */ /* 0x000fe200078e020c */
[----:B------:R-:W-:Y:S02]  /*c040*/  LOP3.LUT R0, R0, R5, RZ, 0x3c, !PT ;  /* 0x0000000500007212 */ /* 0x000fe400078e3cff */
[----:B------:R-:W-:-:S02]  /*c050*/  ISETP.GE.U32.AND.EX P1, PT, R17, UR9, PT, P1 ;  /* 0x0000000911007c0c */ /* 0x000fc4000bf26110 */
[----:B------:R-:W-:Y:S02]  /*c060*/  PRMT R4, RZ, 0x7610, R4 ;  /* 0x00007610ff047816 */ /* 0x000fe40000000004 */
[----:B------:R-:W-:Y:S01]  /*c070*/  @P3 LOP3.LUT R0, R0, 0x1, R7, 0x78, !PT ;  /* 0x0000000100003812 */ /* 0x000fe200078e7807 */
[----:B------:R-:W-:-:S08]  /*c080*/  IMAD.MOV.U32 R7, RZ, RZ, -0x1 ;  /* 0xffffffffff077424 */ /* 0x000fd000078e00ff */
[----:B0-----:R-:W-:Y:S05]  /*c090*/  @P1 BRA `(.L_x_297) ;  /* 0x00000004004c1947 */ /* 0x001fea0003800000 */
[----:B------:R-:W-:Y:S01]  /*c0a0*/  ULDC.64 UR8, c[0x0][0x628] ;  /* 0x00018a0000087ab9 */ /* 0x000fe20000000a00 */
[----:B------:R-:W0:Y:S01]  /*c0b0*/  S2R R15, SR_CTAID.X ;  /* 0x00000000000f7919 */ /* 0x000e220000002500 */
[----:B------:R-:W-:Y:S01]  /*c0c0*/  ISETP.NE.U32.AND P1, PT, RZ, UR8, PT ;  /* 0x00000008ff007c0c */ /* 0x000fe2000bf25070 */
[----:B------:R-:W-:Y:S01]  /*c0d0*/  ULDC UR11, c[0x0][0x630] ;  /* 0x00018c00000b7ab9 */ /* 0x000fe20000000800 */
[----:B------:R-:W-:Y:S01]  /*c0e0*/  IMAD.MOV.U32 R4, RZ, RZ, R16 ;  /* 0x000000ffff047224 */ /* 0x000fe200078e0010 */
[----:B------:R-:W1:Y:S01]  /*c0f0*/  S2R R14, SR_CTAID.Y ;  /* 0x00000000000e7919 */ /* 0x000e620000002600 */
[----:B------:R-:W-:Y:S01]  /*c100*/  ISETP.NE.AND.EX P1, PT, RZ, UR9, PT, P1 ;  /* 0x00000009ff007c0c */ /* 0x000fe2000bf25310 */
[----:B------:R-:W-:-:S12]  /*c110*/  IMAD.MOV.U32 R5, RZ, RZ, R17 ;  /* 0x000000ffff057224 */ /* 0x000fd800078e0011 */
[----:B------:R-:W-:Y:S05]  /*c120*/  @!P1 BRA `(.L_x_298) ;  /* 0x0000000000289947 */ /* 0x000fea0003800000 */
[----:B------:R-:W-:Y:S02]  /*c130*/  ULDC UR10, c[0x0][0x634] ;  /* 0x00018d00000a7ab9 */ /* 0x000fe40000000800 */
[----:B------:R-:W-:-:S05]  /*c140*/  IADD3 R9, P1, R16, UR10, RZ ;  /* 0x0000000a10097c10 */ /* 0x000fca000ff3e0ff */
[----:B------:R-:W-:-:S04]  /*c150*/  IMAD.X R21, RZ, RZ, R17, P1 ;  /* 0x000000ffff157224 */ /* 0x000fc800008e0611 */
[----:B------:R-:W-:-:S04]  /*c160*/  IMAD.WIDE.U32 R6, R21, UR8, RZ ;  /* 0x0000000815067c25 */ /* 0x000fc8000f8e00ff */
[----:B------:R-:W-:-:S04]  /*c170*/  IMAD.WIDE.U32 R6, P1, R9, UR9, R6 ;  /* 0x0000000909067c25 */ /* 0x000fc8000f820006 */
[----:B------:R-:W-:Y:S01]  /*c180*/  IMAD.WIDE.U32 R8, R9, UR8, RZ ;  /* 0x0000000809087c25 */ /* 0x000fe2000f8e00ff */
[----:B------:R-:W-:-:S03]  /*c190*/  IADD3.X R5, RZ, RZ, RZ, P1, !PT ;  /* 0x000000ffff057210 */ /* 0x000fc60000ffe4ff */
[----:B------:R-:W-:Y:S01]  /*c1a0*/  IMAD.MOV.U32 R4, RZ, RZ, R7 ;  /* 0x000000ffff047224 */ /* 0x000fe200078e0007 */
[----:B------:R-:W-:-:S05]  /*c1b0*/  IADD3 RZ, P1, R9, R6, RZ ;  /* 0x0000000609ff7210 */ /* 0x000fca0007f3e0ff */
[----:B------:R-:W-:-:S08]  /*c1c0*/  IMAD.WIDE.U32.X R4, R21, UR9, R4, P1 ;  /* 0x0000000915047c25 */ /* 0x000fd000088e0404 */
.L_x_298:
[--C-:B------:R-:W-:Y:S01]  /*c1d0*/  SHF.R.U64 R8, R4, UR11, R5.reuse ;  /* 0x0000000b04087c19 */ /* 0x100fe20008001205 */
[----:B------:R-:W-:Y:S01]  /*c1e0*/  ULDC.64 UR8, c[0x0][0x620] ;  /* 0x0001880000087ab9 */ /* 0x000fe20000000a00 */
[----:B------:R-:W-:Y:S01]  /*c1f0*/  SHF.R.U32.HI R4, RZ, UR11, R5 ;  /* 0x0000000bff047c19 */ /* 0x000fe20008011605 */
[----:B------:R-:W2:Y:S01]  /*c200*/  LDC R24, c[0x0][0x144] ;  /* 0x00005100ff187b82 */ /* 0x000ea20000000800 */
[----:B------:R-:W-:Y:S01]  /*c210*/  IADD3 R7, P1, RZ, -R8, RZ ;  /* 0x80000008ff077210 */ /* 0x000fe20007f3e0ff */
[----:B------:R-:W-:Y:S01]  /*c220*/  ULDC.64 UR12, c[0x0][0x640] ;  /* 0x00019000000c7ab9 */ /* 0x000fe20000000a00 */
[----:B0-----:R-:W-:Y:S01]  /*c230*/  I2FP.F32.U32 R9, R15 ;  /* 0x0000000f00097245 */ /* 0x001fe20000201000 */
[----:B------:R-:W-:Y:S02]  /*c240*/  ULDC UR10, c[0x0][0x608] ;  /* 0x00018200000a7ab9 */ /* 0x000fe40000000800 */
[----:B------:R-:W-:Y:S01]  /*c250*/  IMAD.X R4, RZ, RZ, ~R4, P1 ;  /* 0x000000ffff047224 */ /* 0x000fe200008e0e04 */
[----:B------:R-:W-:Y:S01]  /*c260*/  ISETP.NE.U32.AND P1, PT, RZ, UR12, PT ;  /* 0x0000000cff007c0c */ /* 0x000fe2000bf25070 */
[----:B------:R-:W0:Y:S02]  /*c270*/  LDC R21, c[0x0][0x148] ;  /* 0x00005200ff157b82 */ /* 0x000e240000000800 */
[----:B------:R-:W-:Y:S01]  /*c280*/  IMAD R6, R4, UR8, RZ ;  /* 0x0000000804067c24 */ /* 0x000fe2000f8e02ff */
[----:B------:R-:W-:Y:S01]  /*c290*/  ISETP.NE.AND.EX P1, PT, RZ, UR13, PT, P1 ;  /* 0x0000000dff007c0c */ /* 0x000fe2000bf25310 */
[----:B------:R-:W-:Y:S01]  /*c2a0*/  IMAD.WIDE.U32 R4, R7, UR8, R16 ;  /* 0x0000000807047c25 */ /* 0x000fe2000f8e0010 */
[----:B------:R-:W-:-:S03]  /*c2b0*/  ULDC UR8, c[0x0][0x150] ;  /* 0x0000540000087ab9 */ /* 0x000fc60000000800 */
[----:B------:R-:W-:Y:S02]  /*c2c0*/  IMAD R7, R7, UR9, R6 ;  /* 0x0000000907077c24 */ /* 0x000fe4000f8e0206 */
[----:B------:R-:W-:Y:S01]  /*c2d0*/  FMUL R6, R9, UR8 ;  /* 0x0000000809067c20 */ /* 0x000fe20008400000 */
[----:B------:R-:W-:Y:S01]  /*c2e0*/  ULDC UR8, c[0x0][0x618] ;  /* 0x0001860000087ab9 */ /* 0x000fe20000000800 */
[----:B------:R-:W-:Y:S01]  /*c2f0*/  ULDC UR9, c[0x0][0x154] ;  /* 0x0000550000097ab9 */ /* 0x000fe20000000800 */
[----:B------:R-:W-:-:S03]  /*c300*/  IMAD.IADD R5, R5, 0x1, R7 ;  /* 0x0000000105057824 */ /* 0x000fc600078e0207 */
[----:B------:R-:W3:Y:S02]  /*c310*/  F2I.U32.TRUNC.NTZ R6, R6 ;  /* 0x0000000600067305 */ /* 0x000ee4000020f000 */
[----:B------:R-:W-:Y:S02]  /*c320*/  SHF.R.U64 R9, R4, UR8, R5 ;  /* 0x0000000804097c19 */ /* 0x000fe40008001205 */
[----:B-1----:R-:W-:-:S05]  /*c330*/  I2FP.F32.U32 R4, R14 ;  /* 0x0000000e00047245 */ /* 0x002fca0000201000 */
[----:B------:R-:W-:Y:S01]  /*c340*/  FMUL R22, R4, UR9 ;  /* 0x0000000904167c20 */ /* 0x000fe20008400000 */
[----:B------:R-:W-:Y:S01]  /*c350*/  SHF.R.U32.HI R4, RZ, UR8, R5 ;  /* 0x00000008ff047c19 */ /* 0x000fe20008011605 */
[----:B------:R-:W-:-:S03]  /*c360*/  ULDC UR8, c[0x0][0x658] ;  /* 0x0001960000087ab9 */ /* 0x000fc60000000800 */
[--C-:B------:R-:W-:Y:S01]  /*c370*/  SHF.R.U64 R20, R9, UR10, R4.reuse ;  /* 0x0000000a09147c19 */ /* 0x100fe20008001204 */
[----:B------:R-:W1:Y:S01]  /*c380*/  F2I.U32.TRUNC.NTZ R22, R22 ;  /* 0x0000001600167305 */ /* 0x000e62000020f000 */
[----:B------:R-:W-:Y:S01]  /*c390*/  SHF.R.U32.HI R5, RZ, UR10, R4 ;  /* 0x0000000aff057c19 */ /* 0x000fe20008011604 */
[----:B---3--:R-:W-:-:S03]  /*c3a0*/  IMAD.MOV R6, RZ, RZ, -R6 ;  /* 0x000000ffff067224 */ /* 0x008fc600078e0a06 */
[----:B------:R-:W-:Y:S01]  /*c3b0*/  SHF.R.U64 R18, R20, UR8, R5 ;  /* 0x0000000814127c19 */ /* 0x000fe20008001205 */
[----:B--2---:R-:W-:Y:S01]  /*c3c0*/  IMAD R15, R24, R6, R15 ;  /* 0x00000006180f7224 */ /* 0x004fe200078e020f */
[----:B------:R-:W-:-:S03]  /*c3d0*/  SHF.R.U32.HI R23, RZ, UR8, R5 ;  /* 0x00000008ff177c19 */ /* 0x000fc60008011605 */
[----:B------:R-:W-:Y:S02]  /*c3e0*/  IMAD.MOV.U32 R4, RZ, RZ, R18 ;  /* 0x000000ffff047224 */ /* 0x000fe400078e0012 */
[----:B------:R-:W-:Y:S01]  /*c3f0*/  IMAD.MOV.U32 R5, RZ, RZ, R23 ;  /* 0x000000ffff057224 */ /* 0x000fe200078e0017 */
[----:B-1----:R-:W-:Y:S06]  /*c400*/  @!P1 BRA `(.L_x_299) ;  /* 0x0000000000289947 */ /* 0x002fec0003800000 */
[----:B------:R-:W-:Y:S02]  /*c410*/  ULDC UR8, c[0x0][0x64c] ;  /* 0x0001930000087ab9 */ /* 0x000fe40000000800 */
[----:B------:R-:W-:-:S04]  /*c420*/  IADD3 R5, P1, R18, UR8, RZ ;  /* 0x0000000812057c10 */ /* 0x000fc8000ff3e0ff */
[----:B------:R-:W-:-:S05]  /*c430*/  IADD3.X R23, RZ, R23, RZ, P1, !PT ;  /* 0x00000017ff177210 */ /* 0x000fca0000ffe4ff */
[----:B------:R-:W-:-:S04]  /*c440*/  IMAD.WIDE.U32 R6, R23, UR12, RZ ;  /* 0x0000000c17067c25 */ /* 0x000fc8000f8e00ff */
[----:B------:R-:W-:-:S04]  /*c450*/  IMAD.WIDE.U32 R6, P1, R5, UR13, R6 ;  /* 0x0000000d05067c25 */ /* 0x000fc8000f820006 */
[----:B------:R-:W-:-:S04]  /*c460*/  IMAD.WIDE.U32 R4, R5, UR12, RZ ;  /* 0x0000000c05047c25 */ /* 0x000fc8000f8e00ff */
[----:B------:R-:W-:Y:S01]  /*c470*/  IMAD.MOV.U32 R4, RZ, RZ, R7 ;  /* 0x000000ffff047224 */ /* 0x000fe200078e0007 */
[----:B------:R-:W-:Y:S01]  /*c480*/  IADD3 RZ, P3, R5, R6, RZ ;  /* 0x0000000605ff7210 */ /* 0x000fe20007f7e0ff */
[----:B------:R-:W-:-:S04]  /*c490*/  IMAD.X R5, RZ, RZ, RZ, P1 ;  /* 0x000000ffff057224 */ /* 0x000fc800008e06ff */
[----:B------:R-:W-:-:S08]  /*c4a0*/  IMAD.WIDE.U32.X R4, R23, UR13, R4, P3 ;  /* 0x0000000d17047c25 */ /* 0x000fd000098e0404 */
.L_x_299:
[----:B------:R-:W-:Y:S01]  /*c4b0*/  ISETP.NE.AND P1, PT, R2, 0x1, PT ;  /* 0x000000010200780c */ /* 0x000fe20003f25270 */
[----:B------:R-:W-:Y:S01]  /*c4c0*/  ULDC UR8, c[0x0][0x648] ;  /* 0x0001920000087ab9 */ /* 0x000fe20000000800 */
[----:B------:R-:W-:Y:S01]  /*c4d0*/  LOP3.LUT R20, R20, UR6, RZ, 0xc0, !PT ;  /* 0x0000000614147c12 */ /* 0x000fe2000f8ec0ff */
[----:B------:R-:W-:Y:S01]  /*c4e0*/  IMAD.MOV R22, RZ, RZ, -R22 ;  /* 0x000000ffff167224 */ /* 0x000fe200078e0a16 */
[----:B------:R-:W-:Y:S01]  /*c4f0*/  SHF.R.U64 R5, R4, UR8, R5 ;  /* 0x0000000804057c19 */ /* 0x000fe20008001205 */
[----:B------:R-:W-:Y:S01]  /*c500*/  ULDC UR8, c[0x0][0x638] ;  /* 0x00018e0000087ab9 */ /* 0x000fe20000000800 */
[----:B------:R-:W-:Y:S01]  /*c510*/  LOP3.LUT R9, R9, UR4, RZ, 0xc0, !PT ;  /* 0x0000000409097c12 */ /* 0x000fe2000f8ec0ff */
[----:B------:R-:W-:Y:S01]  /*c520*/  ULDC UR9, c[0x0][0x610] ;  /* 0x0001840000097ab9 */ /* 0x000fe20000000800 */
[----:B------:R-:W-:Y:S02]  /*c530*/  IMAD.MOV.U32 R4, RZ, RZ, 0x1 ;  /* 0x00000001ff047424 */ /* 0x000fe400078e00ff */
[----:B------:R-:W-:-:S02]  /*c540*/  IMAD.MOV R7, RZ, RZ, -R5 ;  /* 0x000000ffff077224 */ /* 0x000fc400078e0a05 */
[----:B------:R-:W-:Y:S02]  /*c550*/  IMAD R20, R5, UR5, R20 ;  /* 0x0000000505147c24 */ /* 0x000fe4000f8e0214 */
[----:B0-----:R-:W-:Y:S02]  /*c560*/  @P1 IMAD R15, R21, R22, R14 ;  /* 0x00000016150f1224 */ /* 0x001fe400078e020e */
[----:B------:R-:W-:Y:S01]  /*c570*/  IMAD R18, R7, UR8, R18 ;  /* 0x0000000807127c24 */ /* 0x000fe2000f8e0212 */
[----:B------:R-:W-:Y:S01]  /*c580*/  ULDC UR8, c[0x0][0x600] ;  /* 0x0001800000087ab9 */ /* 0x000fe20000000800 */
[----:B------:R-:W-:Y:S02]  /*c590*/  IMAD R15, R20, UR9, R15 ;  /* 0x00000009140f7c24 */ /* 0x000fe4000f8e020f */
[----:B------:R-:W-:-:S05]  /*c5a0*/  IMAD R18, R18, UR8, R9 ;  /* 0x0000000812127c24 */ /* 0x000fca000f8e0209 */
[----:B------:R-:W-:Y:S02]  /*c5b0*/  SEL R9, R18, R15, !P1 ;  /* 0x0000000f12097207 */ /* 0x000fe40004800000 */
[----:B------:R-:W-:-:S07]  /*c5c0*/  SEL R7, R15, R18, !P1 ;  /* 0x000000120f077207 */ /* 0x000fce0004800000 */
.L_x_297:
[----:B------:R-:W-:Y:S05]  /*c5d0*/  BSYNC B1 ;  /* 0x0000000000017941 */ /* 0x000fea0003800000 */
.L_x_296:
[----:B------:R-:W-:-:S13]  /*c5e0*/  LOP3.LUT P1, RZ, R4, 0xff, RZ, 0xc0, !PT ;  /* 0x000000ff04ff7812 */ /* 0x000fda000782c0ff */
[----:B------:R-:W-:Y:S05]  /*c5f0*/  @P1 BRA `(.L_x_300) ;  /* 0xfffffff4001c1947 */ /* 0x000fea000383ffff */
[----:B------:R-:W-:Y:S05]  /*c600*/  BSYNC B0 ;  /* 0x0000000000007941 */ /* 0x000fea0003800000 */
.L_x_288:
[----:B------:R-:W-:-:S03]  /*c610*/  UMOV UR8, 0xffffffff ;  /* 0xffffffff00087882 */ /* 0x000fc60000000000 */
[----:B------:R-:W-:Y:S05]  /*c620*/  BRA.DIV UR8, `(.L_x_301) ;  /* 0x00000006083c7947 */ /* 0x000fea000b800000 */
[----:B------:R-:W-:-:S13]  /*c630*/  ELECT P6, URZ, PT ;  /* 0x00000000003f782f */ /* 0x000fda00038c0000 */
.L_x_316:
[----:B------:R-:W-:Y:S04]  /*c640*/  BSSY B0, `(.L_x_302) ;  /* 0x0000034000007945 */ /* 0x000fe80003800000 */
[----:B------:R-:W-:Y:S05]  /*c650*/  @!P6 BRA `(.L_x_303) ;  /* 0x0000000000c8e947 */ /* 0x000fea0003800000 */
[----:B------:R-:W-:-:S04]  /*c660*/  LOP3.LUT R19, R19, 0x2, RZ, 0xfc, !PT ;  /* 0x0000000213137812 */ /* 0x000fc800078efcff */
[----:B------:R-:W-:-:S13]  /*c670*/  ISETP.NE.AND P0, PT, R19, 0x3, PT ;  /* 0x000000031300780c */ /* 0x000fda0003f05270 */
[----:B------:R-:W-:Y:S05]  /*c680*/  @!P0 BRA `(.L_x_304) ;  /* 0x0000000000048947 */ /* 0x000fea0003800000 */
[----:B------:R-:W-:Y:S01]  /*c690*/  BPT.TRAP 0x1 ;  /* 0x000000040000795c */ /* 0x000fe20000300000 */
.L_x_304:
[----:B------:R-:W0:Y:S01]  /*c6a0*/  S2R R3, SR_CgaCtaId ;  /* 0x0000000000037919 */ /* 0x000e220000008800 */
[----:B------:R-:W-:-:S04]  /*c6b0*/  MOV R2, 0x400 ;  /* 0x0000040000027802 */ /* 0x000fc80000000f00 */
[----:B0-----:R-:W-:Y:S02]  /*c6c0*/  LEA R3, R3, R2, 0x18 ;  /* 0x0000000203037211 */ /* 0x001fe400078ec0ff */
[----:B------:R-:W-:-:S03]  /*c6d0*/  SHF.L.U32 R2, R0, 0x1f, RZ ;  /* 0x0000001f00027819 */ /* 0x000fc600000006ff */
[----:B------:R-:W-:-:S05]  /*c6e0*/  VIADD R3, R3, 0x28 ;  /* 0x0000002803037836 */ /* 0x000fca0000000000 */
[C---:B------:R-:W-:Y:S01]  /*c6f0*/  LEA R7, R12.reuse, R3, 0x3 ;  /* 0x000000030c077211 */ /* 0x040fe200078e18ff */
[----:B------:R-:W-:-:S03]  /*c700*/  VIADD R12, R12, 0x1 ;  /* 0x000000010c0c7836 */ /* 0x000fc60000000000 */
[----:B------:R-:W0:Y:S02]  /*c710*/  SYNCS.PHASECHK.TRANS64.TRYWAIT P0, [R7+URZ], R2 ;  /* 0x00000002070075a7 */ /* 0x000e24000800017f */
[----:B------:R-:W-:-:S04]  /*c720*/  ISETP.NE.AND P1, PT, R12, 0x5, PT ;  /* 0x000000050c00780c */ /* 0x000fc80003f25270 */
[----:B------:R-:W-:Y:S02]  /*c730*/  SEL R5, RZ, 0x1, P1 ;  /* 0x00000001ff057807 */ /* 0x000fe40000800000 */
[----:B------:R-:W-:Y:S02]  /*c740*/  SEL R12, R12, RZ, P1 ;  /* 0x000000ff0c0c7207 */ /* 0x000fe40000800000 */
[----:B------:R-:W-:-:S03]  /*c750*/  LOP3.LUT R5, R0, R5, RZ, 0x3c, !PT ;  /* 0x0000000500057212 */ /* 0x000fc600078e3cff */
[----:B------:R-:W-:Y:S01]  /*c760*/  IMAD R9, R12, 0x8, R3 ;  /* 0x000000080c097824 */ /* 0x000fe200078e0203 */
[----:B------:R-:W-:Y:S01]  /*c770*/  SHF.L.U32 R4, R5, 0x1f, RZ ;  /* 0x0000001f05047819 */ /* 0x000fe200000006ff */
[----:B0-----:R-:W-:Y:S06]  /*c780*/  @!P0 BRA `(.L_x_305) ;  /* 0x0000000400048947 */ /* 0x001fec0003800000 */
.L_x_317:
[----:B------:R-:W1:Y:S01]  /*c790*/  SYNCS.PHASECHK.TRANS64.TRYWAIT P0, [R9+URZ], R4 ;  /* 0x00000004090075a7 */ /* 0x000e62000800017f */
[----:B------:R-:W-:-:S05]  /*c7a0*/  VIADD R0, R12, 0x1 ;  /* 0x000000010c007836 */ /* 0x000fca0000000000 */
[----:B------:R-:W-:-:S04]  /*c7b0*/  ISETP.NE.AND P1, PT, R0, 0x5, PT ;  /* 0x000000050000780c */ /* 0x000fc80003f25270 */
[----:B0-----:R-:W-:Y:S02]  /*c7c0*/  SEL R2, RZ, 0x1, P1 ;  /* 0x00000001ff027807 */ /* 0x001fe40000800000 */
[----:B------:R-:W-:Y:S02]  /*c7d0*/  SEL R0, R0, RZ, P1 ;  /* 0x000000ff00007207 */ /* 0x000fe40000800000 */
[----:B------:R-:W-:-:S03]  /*c7e0*/  LOP3.LUT R7, R5, R2, RZ, 0x3c, !PT ;  /* 0x0000000205077212 */ /* 0x000fc600078e3cff */
[----:B------:R-:W-:Y:S01]  /*c7f0*/  IMAD R6, R0, 0x8, R3 ;  /* 0x0000000800067824 */ /* 0x000fe200078e0203 */
[----:B------:R-:W-:Y:S01]  /*c800*/  SHF.L.U32 R5, R7, 0x1f, RZ ;  /* 0x0000001f07057819 */ /* 0x000fe200000006ff */
[----:B-1----:R-:W-:Y:S06]  /*c810*/  @!P0 BRA `(.L_x_306) ;  /* 0x0000000000f48947 */ /* 0x002fec0003800000 */
.L_x_318:
[----:B------:R-:W1:Y:S01]  /*c820*/  SYNCS.PHASECHK.TRANS64.TRYWAIT P0, [R6+URZ], R5 ;  /* 0x00000005060075a7 */ /* 0x000e62000800017f */
[----:B------:R-:W-:-:S05]  /*c830*/  VIADD R0, R0, 0x1 ;  /* 0x0000000100007836 */ /* 0x000fca0000000000 */
[----:B------:R-:W-:-:S04]  /*c840*/  ISETP.NE.AND P1, PT, R0, 0x5, PT ;  /* 0x000000050000780c */ /* 0x000fc80003f25270 */
[----:B------:R-:W-:Y:S02]  /*c850*/  SEL R2, RZ, 0x1, P1 ;  /* 0x00000001ff027807 */ /* 0x000fe40000800000 */
[----:B------:R-:W-:Y:S02]  /*c860*/  SEL R0, R0, RZ, P1 ;  /* 0x000000ff00007207 */ /* 0x000fe40000800000 */
[----:B------:R-:W-:-:S03]  /*c870*/  LOP3.LUT R7, R7, R2, RZ, 0x3c, !PT ;  /* 0x0000000207077212 */ /* 0x000fc600078e3cff */
[----:B0-----:R-:W-:Y:S01]  /*c880*/  IMAD R9, R0, 0x8, R3 ;  /* 0x0000000800097824 */ /* 0x001fe200078e0203 */
[----:B------:R-:W-:Y:S01]  /*c890*/  SHF.L.U32 R4, R7, 0x1f, RZ ;  /* 0x0000001f07047819 */ /* 0x000fe200000006ff */
[----:B-1----:R-:W-:Y:S06]  /*c8a0*/  @!P0 BRA `(.L_x_307) ;  /* 0x0000000000e48947 */ /* 0x002fec0003800000 */
.L_x_319:
[----:B------:R-:W1:Y:S01]  /*c8b0*/  SYNCS.PHASECHK.TRANS64.TRYWAIT P0, [R9+URZ], R4 ;  /* 0x00000004090075a7 */ /* 0x000e62000800017f */
[----:B------:R-:W-:-:S04]  /*c8c0*/  IADD3 R0, R0, 0x1, RZ ;  /* 0x0000000100007810 */ /* 0x000fc80007ffe0ff */
[----:B------:R-:W-:-:S04]  /*c8d0*/  ISETP.NE.AND P1, PT, R0, 0x5, PT ;  /* 0x000000050000780c */ /* 0x000fc80003f25270 */
[----:B------:R-:W-:Y:S02]  /*c8e0*/  SEL R2, RZ, 0x1, P1 ;  /* 0x00000001ff027807 */ /* 0x000fe40000800000 */
[----:B------:R-:W-:Y:S02]  /*c8f0*/  SEL R0, R0, RZ, P1 ;  /* 0x000000ff00007207 */ /* 0x000fe40000800000 */
[----:B------:R-:W-:Y:S01]  /*c900*/  LOP3.LUT R2, R7, R2, RZ, 0x3c, !PT ;  /* 0x0000000207027212 */ /* 0x000fe200078e3cff */
[----:B-1----:R-:W-:Y:S06]  /*c910*/  @!P0 BRA `(.L_x_308) ;  /* 0x0000000000dc8947 */ /* 0x002fec0003800000 */
.L_x_320:
[----:B------:R-:W-:Y:S01]  /*c920*/  IMAD R3, R0, 0x8, R3 ;  /* 0x0000000800037824 */ /* 0x000fe200078e0203 */
[----:B------:R-:W-:-:S07]  /*c930*/  SHF.L.U32 R0, R2, 0x1f, RZ ;  /* 0x0000001f02007819 */ /* 0x000fce00000006ff */
.L_x_309:
[----:B--2---:R2:W3:Y:S02]  /*c940*/  SYNCS.PHASECHK.TRANS64.TRYWAIT P0, [R3+URZ], R0 ;  /* 0x00000000030075a7 */ /* 0x0044e4000800017f */
[----:B---3--:R-:W-:Y:S05]  /*c950*/  @!P0 NANOSLEEP.SYNCS 0x989680 ;  /* 0x009896800000895d */ /* 0x008fea0003900000 */
[----:B------:R-:W3:Y:S02]  /*c960*/  @!P0 SYNCS.PHASECHK.TRANS64 P0, [R3+URZ], R0 ;  /* 0x00000000030085a7 */ /* 0x000ee4000800007f */
[----:B---3--:R-:W-:Y:S05]  /*c970*/  @!P0 BRA `(.L_x_309) ;  /* 0xfffffffc00f08947 */ /* 0x008fea000383ffff */
.L_x_303:
[----:B------:R-:W-:Y:S05]  /*c980*/  BSYNC B0 ;  /* 0x0000000000007941 */ /* 0x000fea0003800000 */
.L_x_302:
[----:B------:R-:W-:Y:S05]  /*c990*/  EXIT ;  /* 0x000000000000794d */ /* 0x000fea0003800000 */
.L_x_17:
[----:B---3--:R3:W4:Y:S02]  /*c9a0*/  SYNCS.PHASECHK.TRANS64.TRYWAIT P1, [R3+URZ], R0 ;  /* 0x00000000030075a7 */ /* 0x008724000802017f */
[----:B----4-:R-:W-:Y:S05]  /*c9b0*/  @!P1 NANOSLEEP.SYNCS 0x989680 ;  /* 0x009896800000995d */ /* 0x010fea0003900000 */
[----:B------:R-:W4:Y:S02]  /*c9c0*/  @!P1 SYNCS.PHASECHK.TRANS64 P1, [R3+URZ], R0 ;  /* 0x00000000030095a7 */ /* 0x000f24000802007f */
[----:B----4-:R-:W-:Y:S05]  /*c9d0*/  @!P1 BRA `(.L_x_17) ;  /* 0xfffffffc00f09947 */ /* 0x010fea000383ffff */
[----:B------:R-:W-:Y:S05]  /*c9e0*/  BRA `(.L_x_16) ;  /* 0xffffff4800107947 */ /* 0x000fea000383ffff */
.L_x_22:
[----:B-1----:R-:W-:-:S04]  /*c9f0*/  IMAD.U32 R4, RZ, RZ, UR9 ;  /* 0x00000009ff047e24 */ /* 0x002fc8000f8e00ff */
[----:B------:R1:W2:Y:S03]  /*ca00*/  SYNCS.PHASECHK.TRANS64.TRYWAIT P1, [R4+URZ], R3 ;  /* 0x00000003040075a7 */ /* 0x0002a6000802017f */
[----:B--2---:R-:W-:Y:S05]  /*ca10*/  @!P1 NANOSLEEP.SYNCS 0x989680 ;  /* 0x009896800000995d */ /* 0x004fea0003900000 */
[----:B------:R-:W2:Y:S02]  /*ca20*/  @!P1 SYNCS.PHASECHK.TRANS64 P1, [R4+URZ], R3 ;  /* 0x00000003040095a7 */ /* 0x000ea4000802007f */
[----:B--2---:R-:W-:Y:S05]  /*ca30*/  @!P1 BRA `(.L_x_22) ;  /* 0xfffffffc00ec9947 */ /* 0x004fea000383ffff */
[----:B------:R-:W-:Y:S05]  /*ca40*/  BRA `(.L_x_21) ;  /* 0xffffff5000047947 */ /* 0x000fea000383ffff */
.L_x_289:
[----:B------:R-:W-:Y:S01]  /*ca50*/  BSSY B1, `(.L_x_310) ;  /* 0x0000006000017945 */ /* 0x000fe20003800000 */
[----:B------:R-:W-:-:S07]  /*ca60*/  IMAD.MOV.U32 R15, RZ, RZ, -0x1 ;  /* 0xffffffffff0f7424 */ /* 0x000fce00078e00ff */
[----:B------:R-:W-:Y:S05]  /*ca70*/  WARPSYNC.COLLECTIVE R15, `(.L_x_311) ;  /* 0x000000000f0c7348 */ /* 0x000fea0003c00000 */
[----:B------:R-:W-:Y:S02]  /*ca80*/  ELECT P6, UR62, PT ;  /* 0x00000000003e782f */ /* 0x000fe400038c0000 */
[----:B------:R-:W-:Y:S01]  /*ca90*/  MOV R14, UR62 ;  /* 0x0000003e000e7c02 */ /* 0x000fe20008000f00 */
[----:B------:R-:W-:Y:S10]  /*caa0*/  ENDCOLLECTIVE ;  /* 0x000000000000791b */ /* 0x000ff40003800000 */
.L_x_311:
[----:B------:R-:W-:Y:S05]  /*cab0*/  BSYNC B1 ;  /* 0x0000000000017941 */ /* 0x000fea0003800000 */
.L_x_310:
[----:B------:R-:W-:Y:S05]  /*cac0*/  BRA `(.L_x_312) ;  /* 0xffffffec00f47947 */ /* 0x000fea000383ffff */
.L_x_292:
[----:B0-----:R0:W1:Y:S02]  /*cad0*/  SYNCS.PHASECHK.TRANS64.TRYWAIT P1, [R14+URZ+0x28], R7 ;  /* 0x000028070e0075a7 */ /* 0x001064000802017f */
[----:B-1----:R-:W-:Y:S05]  /*cae0*/  @!P1 NANOSLEEP.SYNCS 0x989680 ;  /* 0x009896800000995d */ /* 0x002fea0003900000 */
[----:B------:R-:W1:Y:S02]  /*caf0*/  @!P1 SYNCS.PHASECHK.TRANS64 P1, [R14+URZ+0x28], R7 ;  /* 0x000028070e0095a7 */ /* 0x000e64000802007f */
[----:B-1----:R-:W-:Y:S05]  /*cb00*/  @!P1 BRA `(.L_x_292) ;  /* 0xfffffffc00f09947 */ /* 0x002fea000383ffff */
[----:B------:R-:W-:Y:S05]  /*cb10*/  BRA `(.L_x_313) ;  /* 0xfffffff000287947 */ /* 0x000fea000383ffff */
.L_x_301:
[----:B------:R-:W-:Y:S01]  /*cb20*/  BSSY B0, `(.L_x_314) ;  /* 0x0000006000007945 */ /* 0x000fe20003800000 */
[----:B------:R-:W-:-:S07]  /*cb30*/  IMAD.MOV.U32 R15, RZ, RZ, -0x1 ;  /* 0xffffffffff0f7424 */ /* 0x000fce00078e00ff */
[----:B------:R-:W-:Y:S05]  /*cb40*/  WARPSYNC.COLLECTIVE R15, `(.L_x_315) ;  /* 0x000000000f0c7348 */ /* 0x000fea0003c00000 */
[----:B------:R-:W-:Y:S02]  /*cb50*/  ELECT P6, UR62, PT ;  /* 0x00000000003e782f */ /* 0x000fe400038c0000 */
[----:B------:R-:W-:Y:S01]  /*cb60*/  MOV R14, UR62 ;  /* 0x0000003e000e7c02 */ /* 0x000fe20008000f00 */
[----:B------:R-:W-:Y:S10]  /*cb70*/  ENDCOLLECTIVE ;  /* 0x000000000000791b */ /* 0x000ff40003800000 */
.L_x_315:
[----:B------:R-:W-:Y:S05]  /*cb80*/  BSYNC B0 ;  /* 0x0000000000007941 */ /* 0x000fea0003800000 */
.L_x_314:
[----:B------:R-:W-:Y:S05]  /*cb90*/  BRA `(.L_x_316) ;  /* 0xfffffff800a87947 */ /* 0x000fea000383ffff */
.L_x_305:
[----:B0-----:R0:W1:Y:S02]  /*cba0*/  SYNCS.PHASECHK.TRANS64.TRYWAIT P0, [R7+URZ], R2 ;  /* 0x00000002070075a7 */ /* 0x001064000800017f */
[----:B-1----:R-:W-:Y:S05]  /*cbb0*/  @!P0 NANOSLEEP.SYNCS 0x989680 ;  /* 0x009896800000895d */ /* 0x002fea0003900000 */
[----:B------:R-:W1:Y:S02]  /*cbc0*/  @!P0 SYNCS.PHASECHK.TRANS64 P0, [R7+URZ], R2 ;  /* 0x00000002070085a7 */ /* 0x000e64000800007f */
[----:B-1----:R-:W-:Y:S05]  /*cbd0*/  @!P0 BRA `(.L_x_305) ;  /* 0xfffffffc00f08947 */ /* 0x002fea000383ffff */
[----:B------:R-:W-:Y:S05]  /*cbe0*/  BRA `(.L_x_317) ;  /* 0xfffffff800e87947 */ /* 0x000fea000383ffff */
.L_x_306:
[----:B0-----:R0:W1:Y:S02]  /*cbf0*/  SYNCS.PHASECHK.TRANS64.TRYWAIT P0, [R9+URZ], R4 ;  /* 0x00000004090075a7 */ /* 0x001064000800017f */
[----:B-1----:R-:W-:Y:S05]  /*cc00*/  @!P0 NANOSLEEP.SYNCS 0x989680 ;  /* 0x009896800000895d */ /* 0x002fea0003900000 */
[----:B------:R-:W1:Y:S02]  /*cc10*/  @!P0 SYNCS.PHASECHK.TRANS64 P0, [R9+URZ], R4 ;  /* 0x00000004090085a7 */ /* 0x000e64000800007f */
[----:B-1----:R-:W-:Y:S05]  /*cc20*/  @!P0 BRA `(.L_x_306) ;  /* 0xfffffffc00f08947 */ /* 0x002fea000383ffff */
[----:B------:R-:W-:Y:S05]  /*cc30*/  BRA `(.L_x_318) ;  /* 0xfffffff800f87947 */ /* 0x000fea000383ffff */
.L_x_307:
[----:B0-----:R0:W1:Y:S02]  /*cc40*/  SYNCS.PHASECHK.TRANS64.TRYWAIT P0, [R6+URZ], R5 ;  /* 0x00000005060075a7 */ /* 0x001064000800017f */
[----:B-1----:R-:W-:Y:S05]  /*cc50*/  @!P0 NANOSLEEP.SYNCS 0x989680 ;  /* 0x009896800000895d */ /* 0x002fea0003900000 */
[----:B------:R-:W1:Y:S02]  /*cc60*/  @!P0 SYNCS.PHASECHK.TRANS64 P0, [R6+URZ], R5 ;  /* 0x00000005060085a7 */ /* 0x000e64000800007f */
[----:B-1----:R-:W-:Y:S05]  /*cc70*/  @!P0 BRA `(.L_x_307) ;  /* 0xfffffffc00f08947 */ /* 0x002fea000383ffff */
[----:B------:R-:W-:Y:S05]  /*cc80*/  BRA `(.L_x_319) ;  /* 0xfffffffc00087947 */ /* 0x000fea000383ffff */
.L_x_308:
[----:B-1----:R1:W2:Y:S02]  /*cc90*/  SYNCS.PHASECHK.TRANS64.TRYWAIT P0, [R9+URZ], R4 ;  /* 0x00000004090075a7 */ /* 0x0022a4000800017f */
[----:B--2---:R-:W-:Y:S05]  /*cca0*/  @!P0 NANOSLEEP.SYNCS 0x989680 ;  /* 0x009896800000895d */ /* 0x004fea0003900000 */
[----:B------:R-:W2:Y:S02]  /*ccb0*/  @!P0 SYNCS.PHASECHK.TRANS64 P0, [R9+URZ], R4 ;  /* 0x00000004090085a7 */ /* 0x000ea4000800007f */
[----:B--2---:R-:W-:Y:S05]  /*ccc0*/  @!P0 BRA `(.L_x_308) ;  /* 0xfffffffc00f08947 */ /* 0x004fea000383ffff */
[----:B------:R-:W-:Y:S05]  /*ccd0*/  BRA `(.L_x_320) ;  /* 0xfffffffc00107947 */ /* 0x000fea000383ffff */
.L_x_321:
[----:B------:R-:W-:-:S00]  /*cce0*/  BRA `(.L_x_321) ;  /* 0xfffffffc00fc7947 */ /* 0x000fc0000383ffff */
[----:B------:R-:W-:-:S00]  /*ccf0*/  NOP ;  /* 0x0000000000007918 */ /* 0x000fc00000000000 */
        /* <DEDUP_REMOVED lines=8> */
.L_x_322:


//--------------------- .nv.global.init           --------------------------
	.section	.nv.global.init,"aw",@progbits
.nv.global.init:
	.type		$str$22,@object
	.size		$str$22,($str$23 - $str$22)
$str$22:
        /*0000*/ 	.byte	0x6b, 0x5f, 0x74, 0x69, 0x6c, 0x65, 0x5f, 0x63, 0x6f, 0x75, 0x6e, 0x74, 0x20, 0x3e, 0x3d, 0x20
        /*0010*/ 	.byte	0x31, 0x00
	.type		$str$23,@object
	.size		$str$23,(__unnamed_1 - $str$23)
$str$23:
        /*0012*/ 	.byte	0x2f, 0x74, 0x6d, 0x70, 0x2f, 0x63, 0x75, 0x74, 0x6c, 0x61, 0x73, 0x73, 0x5f, 0x73, 0x77, 0x65
        /*0022*/ 	.byte	0x65, 0x70, 0x5f, 0x73, 0x72, 0x63, 0x2f, 0x69, 0x6e, 0x63, 0x6c, 0x75, 0x64, 0x65, 0x2f, 0x63
        /*0032*/ 	.byte	0x75, 0x74, 0x6c, 0x61, 0x73, 0x73, 0x2f, 0x67, 0x65, 0x6d, 0x6d, 0x2f, 0x63, 0x6f, 0x6c, 0x6c
        /*0042*/ 	.byte	0x65, 0x63, 0x74, 0x69, 0x76, 0x65, 0x2f, 0x73, 0x6d, 0x39, 0x30, 0x5f, 0x6d, 0x6d, 0x61, 0x5f
        /*0052*/ 	.byte	0x74, 0x6d, 0x61, 0x5f, 0x67, 0x6d, 0x6d, 0x61, 0x5f, 0x73, 0x73, 0x5f, 0x77, 0x61, 0x72, 0x70
        /*0062*/ 	.byte	0x73, 0x70, 0x65, 0x63, 0x69, 0x61, 0x6c, 0x69, 0x7a, 0x65, 0x64, 0x2e, 0x68, 0x70, 0x70, 0x00
	.type		__unnamed_1,@object
	.size		__unnamed_1,(.L_0 - __unnamed_1)
__unnamed_1:
        /*0072*/ 	.byte	0x76, 0x6f, 0x69, 0x64, 0x20, 0x63, 0x75, 0x74, 0x6c, 0x61, 0x73, 0x73, 0x3a, 0x3a, 0x67, 0x65
        /* <DEDUP_REMOVED lines=179> */
        /*0bb2*/ 	.byte	0x74, 0x65, 0x3a, 0x3a, 0x69, 0x64, 0x65, 0x6e, 0x74, 0x69, 0x74, 0x79, 0x5d, 0x00
.L_0:


//--------------------- .nv.shared._ZN7cutlass13device_kernelINS_4gemm6kernel13GemmUniversalIN4cute5tupleIJiiiiEEENS1_10collective13CollectiveMmaINS1_34MainloopSm90TmaGmmaWarpSpecializedILi5ENS5_IJNS4_1CILi1EEESB_SB_EEENS1_35KernelTmaWarpSpecializedCooperativeEEENS5_IJNSA_ILi256EEENSA_ILi128EEESG_EEENS_6half_tENS5_IJlSB_lEEESI_SJ_NS4_8TiledMMAINS4_8MMA_AtomIJNS4_4SM904GMMA26MMA_64x128x16_F32F16F16_SSILNSN_5MajorE0ELSP_0ELNSN_7ScaleInE1ELSQ_1EEEEEENS4_6LayoutINS5_IJNSA_ILi2EEESB_SB_EEENS5_IJSB_NSA_ILi0EEESW_EEEEENS5_IJNS4_10UnderscoreESZ_SZ_EEEEENS4_13SM90_TMA_LOADENS4_14ComposedLayoutINS4_7SwizzleILi3ELi4ELi3EEENS4_18smem_ptr_flag_bitsILi16EEENST_INS5_IJNSA_ILi8EEENSA_ILi64EEEEEENS5_IJS19_SB_EEEEEEEvNS4_8identityES12_S1D_vS1E_EENS_8epilogue10collective6detail29Sm90TmaWarpSpecializedAdapterINS1H_15DefaultEpilogueISI_SJ_SJ_NS1G_6thread17LinearCombinationISI_Li1EffLNS1L_9ScaleType4KindE0ELNS_15FloatRoundStyleE2ESI_EENS1_15EpilogueDefaultEEEEEvvEEEEvNT_6ParamsE --------------------------
	.section	.nv.shared._ZN7cutlass13device_kernelINS_4gemm6kernel13GemmUniversalIN4cute5tupleIJiiiiEEENS1_10collective13CollectiveMmaINS1_34MainloopSm90TmaGmmaWarpSpecializedILi5ENS5_IJNS4_1CILi1EEESB_SB_EEENS1_35KernelTmaWarpSpecializedCooperativeEEENS5_IJNSA_ILi256EEENSA_ILi128EEESG_EEENS_6half_tENS5_IJlSB_lEEESI_SJ_NS4_8TiledMMAINS4_8MMA_AtomIJNS4_4SM904GMMA26MMA_64x128x16_F32F16F16_SSILNSN_5MajorE0ELSP_0ELNSN_7ScaleInE1ELSQ_1EEEEEENS4_6LayoutINS5_IJNSA_ILi2EEESB_SB_EEENS5_IJSB_NSA_ILi0EEESW_EEEEENS5_IJNS4_10UnderscoreESZ_SZ_EEEEENS4_13SM90_TMA_LOADENS4_14ComposedLayoutINS4_7SwizzleILi3ELi4ELi3EEENS4_18smem_ptr_flag_bitsILi16EEENST_INS5_IJNSA_ILi8EEENSA_ILi64EEEEEENS5_IJS19_SB_EEEEEEEvNS4_8identityES12_S1D_vS1E_EENS_8epilogue10collective6detail29Sm90TmaWarpSpecializedAdapterINS1H_15DefaultEpilogueISI_SJ_SJ_NS1G_6thread17LinearCombinationISI_Li1EffLNS1L_9ScaleType4KindE0ELNS_15FloatRoundStyleE2ESI_EENS1_15EpilogueDefaultEEEEEvvEEEEvNT_6ParamsE,"aw",@nobits
	.sectionflags	@""
	.align	16
	.zero		1024


//--------------------- .nv.shared.reserved.0     --------------------------
	.section	.nv.shared.reserved.0,"aw",@nobits
	.weak		__nv_reservedSMEM_offset_0_alias
	.size		__nv_reservedSMEM_offset_0_alias, 0, 0
	.other		__nv_reservedSMEM_offset_0_alias,@"STO_CUDA_RESERVED_SHARED STV_DEFAULT"
__nv_reservedSMEM_offset_0_alias:
	.zero		0


//--------------------- .nv.global                --------------------------
	.section	.nv.global,"aw",@nobits
.nv.global:
	.type		_ZN40_INTERNAL_4bcd0c29_4_k_cu_d74cbaf2_168164cute1_E,@object
	.size		_ZN40_INTERNAL_4bcd0c29_4_k_cu_d74cbaf2_168164cute1_E,(_ZN40_INTERNAL_4bcd0c29_4_k_cu_d74cbaf2_168164cuda3std3__45__cpo6cbeginE - _ZN40_INTERNAL_4bcd0c29_4_k_cu_d74cbaf2_168164cute1_E)
_ZN40_INTERNAL_4bcd0c29_4_k_cu_d74cbaf2_168164cute1_E:
	.zero		1
	.type		_ZN40_INTERNAL_4bcd0c29_4_k_cu_d74cbaf2_168164cuda3std3__45__cpo6cbeginE,@object
	.size		_ZN40_INTERNAL_4bcd0c29_4_k_cu_d74cbaf2_168164cuda3std3__45__cpo6cbeginE,(_ZN40_INTERNAL_4bcd0c29_4_k_cu_d74cbaf2_168164cuda3std3__48in_placeE - _ZN40_INTERNAL_4bcd0c29_4_k_cu_d74cbaf2_168164cuda3std3__45__cpo6cbeginE)
_ZN40_INTERNAL_4bcd0c29_4_k_cu_d74cbaf2_168164cuda3std3__45__cpo6cbeginE:
	.zero		1
	.type		_ZN40_INTERNAL_4bcd0c29_4_k_cu_d74cbaf2_168164cuda3std3__48in_placeE,@object
	.size		_ZN40_INTERNAL_4bcd0c29_4_k_cu_d74cbaf2_168164cuda3std3__48in_placeE,(_ZN40_INTERNAL_4bcd0c29_4_k_cu_d74cbaf2_168164cuda3std6ranges3__45__cpo9iter_moveE - _ZN40_INTERNAL_4bcd0c29_4_k_cu_d74cbaf2_168164cuda3std3__48in_placeE)
_ZN40_INTERNAL_4bcd0c29_4_k_cu_d74cbaf2_168164cuda3std3__48in_placeE:
	.zero		1
	.type		_ZN40_INTERNAL_4bcd0c29_4_k_cu_d74cbaf2_168164cuda3std6ranges3__45__cpo9iter_moveE,@object
	.size		_ZN40_INTERNAL_4bcd0c29_4_k_cu_d74cbaf2_168164cuda3std6ranges3__45__cpo9iter_moveE,(_ZN40_INTERNAL_4bcd0c29_4_k_cu_d74cbaf2_168164cuda3std3__45__cpo5beginE - _ZN40_INTERNAL_4bcd0c29_4_k_cu_d74cbaf2_168164cuda3std6ranges3__45__cpo9iter_moveE)
_ZN40_INTERNAL_4bcd0c29_4_k_cu_d74cbaf2_168164cuda3std6ranges3__45__cpo9iter_moveE:
	.zero		1
	.type		_ZN40_INTERNAL_4bcd0c29_4_k_cu_d74cbaf2_168164cuda3std3__45__cpo5beginE,@object
	.size		_ZN40_INTERNAL_4bcd0c29_4_k_cu_d74cbaf2_168164cuda3std3__45__cpo5beginE,(_ZN40_INTERNAL_4bcd0c29_4_k_cu_d74cbaf2_168164cuda3std3__442_GLOBAL__N__4bcd0c29_4_k_cu_d74cbaf2_168166ignoreE - _ZN40_INTERNAL_4bcd0c29_4_k_cu_d74cbaf2_168164cuda3std3__45__cpo5beginE)
_ZN40_INTERNAL_4bcd0c29_4_k_cu_d74cbaf2_168164cuda3std3__45__cpo5beginE:
	.zero		1
	.type		_ZN40_INTERNAL_4bcd0c29_4_k_cu_d74cbaf2_168164cuda3std3__442_GLOBAL__N__4bcd0c29_4_k_cu_d74cbaf2_168166ignoreE,@object
	.size		_ZN40_INTERNAL_4bcd0c29_4_k_cu_d74cbaf2_168164cuda3std3__442_GLOBAL__N__4bcd0c29_4_k_cu_d74cbaf2_168166ignoreE,(_ZN40_INTERNAL_4bcd0c29_4_k_cu_d74cbaf2_168164cute7productE - _ZN40_INTERNAL_4bcd0c29_4_k_cu_d74cbaf2_168164cuda3std3__442_GLOBAL__N__4bcd0c29_4_k_cu_d74cbaf2_168166ignoreE)
_ZN40_INTERNAL_4bcd0c29_4_k_cu_d74cbaf2_168164cuda3std3__442_GLOBAL__N__4bcd0c29_4_k_cu_d74cbaf2_168166ignoreE:
	.zero		1
	.type		_ZN40_INTERNAL_4bcd0c29_4_k_cu_d74cbaf2_168164cute7productE,@object
	.size		_ZN40_INTERNAL_4bcd0c29_4_k_cu_d74cbaf2_168164cute7productE,(_ZN40_INTERNAL_4bcd0c29_4_k_cu_d74cbaf2_168164cuda3std3__45__cpo3endE - _ZN40_INTERNAL_4bcd0c29_4_k_cu_d74cbaf2_168164cute7productE)
_ZN40_INTERNAL_4bcd0c29_4_k_cu_d74cbaf2_168164cute7productE:
	.zero		1
	.type		_ZN40_INTERNAL_4bcd0c29_4_k_cu_d74cbaf2_168164cuda3std3__45__cpo3endE,@object
	.size		_ZN40_INTERNAL_4bcd0c29_4_k_cu_d74cbaf2_168164cuda3std3__45__cpo3endE,(_ZN40_INTERNAL_4bcd0c29_4_k_cu_d74cbaf2_168164cuda3std3__419piecewise_constructE - _ZN40_INTERNAL_4bcd0c29_4_k_cu_d74cbaf2_168164cuda3std3__45__cpo3endE)
_ZN40_INTERNAL_4bcd0c29_4_k_cu_d74cbaf2_168164cuda3std3__45__cpo3endE:
	.zero		1
	.type		_ZN40_INTERNAL_4bcd0c29_4_k_cu_d74cbaf2_168164cuda3std3__419piecewise_constructE,@object
	.size		_ZN40_INTERNAL_4bcd0c29_4_k_cu_d74cbaf2_168164cuda3std3__419piecewise_constructE,(_ZN40_INTERNAL_4bcd0c29_4_k_cu_d74cbaf2_168164cuda3std3__45__cpo4cendE - _ZN40_INTERNAL_4bcd0c29_4_k_cu_d74cbaf2_168164cuda3std3__419piecewise_constructE)
_ZN40_INTERNAL_4bcd0c29_4_k_cu_d74cbaf2_168164cuda3std3__419piecewise_constructE:
	.zero		1
	.type		_ZN40_INTERNAL_4bcd0c29_4_k_cu_d74cbaf2_168164cuda3std3__45__cpo4cendE,@object
	.size		_ZN40_INTERNAL_4bcd0c29_4_k_cu_d74cbaf2_168164cuda3std3__45__cpo4cendE,(_ZN40_INTERNAL_4bcd0c29_4_k_cu_d74cbaf2_168164cuda3std6ranges3__45__cpo4swapE - _ZN40_INTERNAL_4bcd0c29_4_k_cu_d74cbaf2_168164cuda3std3__45__cpo4cendE)
_ZN40_INTERNAL_4bcd0c29_4_k_cu_d74cbaf2_168164cuda3std3__45__cpo4cendE:
	.zero		1
	.type		_ZN40_INTERNAL_4bcd0c29_4_k_cu_d74cbaf2_168164cuda3std6ranges3__45__cpo4swapE,@object
	.size		_ZN40_INTERNAL_4bcd0c29_4_k_cu_d74cbaf2_168164cuda3std6ranges3__45__cpo4swapE,(.L_8 - _ZN40_INTERNAL_4bcd0c29_4_k_cu_d74cbaf2_168164cuda3std6ranges3__45__cpo4swapE)
_ZN40_INTERNAL_4bcd0c29_4_k_cu_d74cbaf2_168164cuda3std6ranges3__45__cpo4swapE:
	.zero		1
.L_8:


//--------------------- .nv.constant0._ZN7cutlass13device_kernelINS_4gemm6kernel13GemmUniversalIN4cute5tupleIJiiiiEEENS1_10collective13CollectiveMmaINS1_34MainloopSm90TmaGmmaWarpSpecializedILi5ENS5_IJNS4_1CILi1EEESB_SB_EEENS1_35KernelTmaWarpSpecializedCooperativeEEENS5_IJNSA_ILi256EEENSA_ILi128EEESG_EEENS_6half_tENS5_IJlSB_lEEESI_SJ_NS4_8TiledMMAINS4_8MMA_AtomIJNS4_4SM904GMMA26MMA_64x128x16_F32F16F16_SSILNSN_5MajorE0ELSP_0ELNSN_7ScaleInE1ELSQ_1EEEEEENS4_6LayoutINS5_IJNSA_ILi2EEESB_SB_EEENS5_IJSB_NSA_ILi0EEESW_EEEEENS5_IJNS4_10UnderscoreESZ_SZ_EEEEENS4_13SM90_TMA_LOADENS4_14ComposedLayoutINS4_7SwizzleILi3ELi4ELi3EEENS4_18smem_ptr_flag_bitsILi16EEENST_INS5_IJNSA_ILi8EEENSA_ILi64EEEEEENS5_IJS19_SB_EEEEEEEvNS4_8identityES12_S1D_vS1E_EENS_8epilogue10collective6detail29Sm90TmaWarpSpecializedAdapterINS1H_15DefaultEpilogueISI_SJ_SJ_NS1G_6thread17LinearCombinationISI_Li1EffLNS1L_9ScaleType4KindE0ELNS_15FloatRoundStyleE2ESI_EENS1_15EpilogueDefaultEEEEEvvEEEEvNT_6ParamsE --------------------------
	.section	.nv.constant0._ZN7cutlass13device_kernelINS_4gemm6kernel13GemmUniversalIN4cute5tupleIJiiiiEEENS1_10collective13CollectiveMmaINS1_34MainloopSm90TmaGmmaWarpSpecializedILi5ENS5_IJNS4_1CILi1EEESB_SB_EEENS1_35KernelTmaWarpSpecializedCooperativeEEENS5_IJNSA_ILi256EEENSA_ILi128EEESG_EEENS_6half_tENS5_IJlSB_lEEESI_SJ_NS4_8TiledMMAINS4_8MMA_AtomIJNS4_4SM904GMMA26MMA_64x128x16_F32F16F16_SSILNSN_5MajorE0ELSP_0ELNSN_7ScaleInE1ELSQ_1EEEEEENS4_6LayoutINS5_IJNSA_ILi2EEESB_SB_EEENS5_IJSB_NSA_ILi0EEESW_EEEEENS5_IJNS4_10UnderscoreESZ_SZ_EEEEENS4_13SM90_TMA_LOADENS4_14ComposedLayoutINS4_7SwizzleILi3ELi4ELi3EEENS4_18smem_ptr_flag_bitsILi16EEENST_INS5_IJNSA_ILi8EEENSA_ILi64EEEEEENS5_IJS19_SB_EEEEEEEvNS4_8identityES12_S1D_vS1E_EENS_8epilogue10collective6detail29Sm90TmaWarpSpecializedAdapterINS1H_15DefaultEpilogueISI_SJ_SJ_NS1G_6thread17LinearCombinationISI_Li1EffLNS1L_9ScaleType4KindE0ELNS_15FloatRoundStyleE2ESI_EENS1_15EpilogueDefaultEEEEEvvEEEEvNT_6ParamsE,"a",@progbits
	.sectionflags	@""
	.align	4
.nv.constant0._ZN7cutlass13device_kernelINS_4gemm6kernel13GemmUniversalIN4cute5tupleIJiiiiEEENS1_10collective13CollectiveMmaINS1_34MainloopSm90TmaGmmaWarpSpecializedILi5ENS5_IJNS4_1CILi1EEESB_SB_EEENS1_35KernelTmaWarpSpecializedCooperativeEEENS5_IJNSA_ILi256EEENSA_ILi128EEESG_EEENS_6half_tENS5_IJlSB_lEEESI_SJ_NS4_8TiledMMAINS4_8MMA_AtomIJNS4_4SM904GMMA26MMA_64x128x16_F32F16F16_SSILNSN_5MajorE0ELSP_0ELNSN_7ScaleInE1ELSQ_1EEEEEENS4_6LayoutINS5_IJNSA_ILi2EEESB_SB_EEENS5_IJSB_NSA_ILi0EEESW_EEEEENS5_IJNS4_10UnderscoreESZ_SZ_EEEEENS4_13SM90_TMA_LOADENS4_14ComposedLayoutINS4_7SwizzleILi3ELi4ELi3EEENS4_18smem_ptr_flag_bitsILi16EEENST_INS5_IJNSA_ILi8EEENSA_ILi64EEEEEENS5_IJS19_SB_EEEEEEEvNS4_8identityES12_S1D_vS1E_EENS_8epilogue10collective6detail29Sm90TmaWarpSpecializedAdapterINS1H_15DefaultEpilogueISI_SJ_SJ_NS1G_6thread17LinearCombinationISI_Li1EffLNS1L_9ScaleType4KindE0ELNS_15FloatRoundStyleE2ESI_EENS1_15EpilogueDefaultEEEEEvvEEEEvNT_6ParamsE:
	.zero		1664


//--------------------- SYMBOLS --------------------------

	.type		.nv.reservedSmem.offset0,@object
	.size		.nv.reservedSmem.offset0,0x4
	.type		__assertfail,@function
